//
// Generated by NVIDIA NVVM Compiler
//
// Compiler Build ID: CL-36424714
// Cuda compilation tools, release 13.0, V13.0.88
// Based on NVVM 20.0.0
//

.version 9.0
.target sm_100
.address_size 64

	// .globl	_Z4racePfPiS0_S0_S0_
.global .align 4 .b8 precalc_xorwow_matrix[102400];
.global .align 4 .b8 precalc_xorwow_offset_matrix[102400];
.global .align 4 .b8 mrg32k3aM1[2304];
.global .align 4 .b8 mrg32k3aM2[2304];
.global .align 4 .b8 mrg32k3aM1SubSeq[2016];
.global .align 4 .b8 mrg32k3aM2SubSeq[2016];
.global .align 4 .b8 mrg32k3aM1Seq[2304];
.global .align 4 .b8 mrg32k3aM2Seq[2304];
.const .align 8 .b8 __cr_lgamma_table[72];

.visible .entry _Z4racePfPiS0_S0_S0_(
	.param .u64 .ptr .align 1 _Z4racePfPiS0_S0_S0__param_0,
	.param .u64 .ptr .align 1 _Z4racePfPiS0_S0_S0__param_1,
	.param .u64 .ptr .align 1 _Z4racePfPiS0_S0_S0__param_2,
	.param .u64 .ptr .align 1 _Z4racePfPiS0_S0_S0__param_3,
	.param .u64 .ptr .align 1 _Z4racePfPiS0_S0_S0__param_4
)
{
	.local .align 8 .b8 	__local_depot0[48];
	.reg .b64 	%SP;
	.reg .b64 	%SPL;
	.reg .pred 	%p<68>;
	.reg .b32 	%r<1202>;
	.reg .b32 	%f<10>;
	.reg .b64 	%rd<42>;

	mov.u64 	%SPL, __local_depot0;
	ld.param.u64 	%rd13, [_Z4racePfPiS0_S0_S0__param_1];
	ld.param.u64 	%rd14, [_Z4racePfPiS0_S0_S0__param_2];
	ld.param.u64 	%rd15, [_Z4racePfPiS0_S0_S0__param_3];
	ld.param.u64 	%rd16, [_Z4racePfPiS0_S0_S0__param_4];
	add.u64 	%rd1, %SPL, 0;
	mov.u32 	%r1, %tid.x;
	mov.u32 	%r543, %ctaid.x;
	mov.u32 	%r544, %ntid.x;
	mad.lo.s32 	%r2, %r543, %r544, %r1;
	mov.b32 	%r938, 1478573778;
	mov.b32 	%r545, 716983765;
	st.local.v2.u32 	[%rd1], {%r545, %r938};
	mov.b32 	%r546, -123459836;
	mov.b32 	%r547, 1163863128;
	st.local.v2.u32 	[%rd1+8], {%r547, %r546};
	mov.b32 	%r934, 1360900310;
	mov.b32 	%r548, -589760388;
	st.local.v2.u32 	[%rd1+16], {%r548, %r934};
	setp.eq.s32 	%p1, %r2, 0;
	@%p1 bra 	$L__BB0_115;
	cvt.s64.s32 	%rd41, %r2;
	mov.b32 	%r921, 0;
	mov.b32 	%r938, 1478573778;
	mov.b32 	%r934, 1360900310;
$L__BB0_2:
	mov.u64 	%rd3, %rd41;
	and.b64  	%rd4, %rd3, 3;
	setp.eq.s64 	%p2, %rd4, 0;
	@%p2 bra 	$L__BB0_114;
	mul.wide.u32 	%rd18, %r921, 3200;
	mov.u64 	%rd19, precalc_xorwow_matrix;
	add.s64 	%rd5, %rd19, %rd18;
	mov.b32 	%r934, 0;
	mov.u32 	%r935, %r934;
	mov.u32 	%r936, %r934;
	mov.u32 	%r937, %r934;
	mov.u32 	%r938, %r934;
	mov.u32 	%r927, %r934;
$L__BB0_4:
	mul.wide.u32 	%rd20, %r927, 4;
	add.s64 	%rd21, %rd1, %rd20;
	ld.local.u32 	%r12, [%rd21+4];
	shl.b32 	%r13, %r927, 5;
	mov.b32 	%r933, 0;
$L__BB0_5:
	.pragma "nounroll";
	shr.u32 	%r554, %r12, %r933;
	and.b32  	%r555, %r554, 1;
	setp.eq.b32 	%p3, %r555, 1;
	not.pred 	%p4, %p3;
	add.s32 	%r556, %r13, %r933;
	mul.lo.s32 	%r557, %r556, 5;
	mul.wide.u32 	%rd22, %r557, 4;
	add.s64 	%rd6, %rd5, %rd22;
	@%p4 bra 	$L__BB0_7;
	ld.global.u32 	%r558, [%rd6];
	xor.b32  	%r938, %r938, %r558;
	ld.global.u32 	%r559, [%rd6+4];
	xor.b32  	%r937, %r937, %r559;
	ld.global.u32 	%r560, [%rd6+8];
	xor.b32  	%r936, %r936, %r560;
	ld.global.u32 	%r561, [%rd6+12];
	xor.b32  	%r935, %r935, %r561;
	ld.global.u32 	%r562, [%rd6+16];
	xor.b32  	%r934, %r934, %r562;
$L__BB0_7:
	and.b32  	%r564, %r554, 2;
	setp.eq.s32 	%p5, %r564, 0;
	@%p5 bra 	$L__BB0_9;
	ld.global.u32 	%r565, [%rd6+20];
	xor.b32  	%r938, %r938, %r565;
	ld.global.u32 	%r566, [%rd6+24];
	xor.b32  	%r937, %r937, %r566;
	ld.global.u32 	%r567, [%rd6+28];
	xor.b32  	%r936, %r936, %r567;
	ld.global.u32 	%r568, [%rd6+32];
	xor.b32  	%r935, %r935, %r568;
	ld.global.u32 	%r569, [%rd6+36];
	xor.b32  	%r934, %r934, %r569;
$L__BB0_9:
	and.b32  	%r571, %r554, 4;
	setp.eq.s32 	%p6, %r571, 0;
	@%p6 bra 	$L__BB0_11;
	ld.global.u32 	%r572, [%rd6+40];
	xor.b32  	%r938, %r938, %r572;
	ld.global.u32 	%r573, [%rd6+44];
	xor.b32  	%r937, %r937, %r573;
	ld.global.u32 	%r574, [%rd6+48];
	xor.b32  	%r936, %r936, %r574;
	ld.global.u32 	%r575, [%rd6+52];
	xor.b32  	%r935, %r935, %r575;
	ld.global.u32 	%r576, [%rd6+56];
	xor.b32  	%r934, %r934, %r576;
$L__BB0_11:
	and.b32  	%r578, %r554, 8;
	setp.eq.s32 	%p7, %r578, 0;
	@%p7 bra 	$L__BB0_13;
	ld.global.u32 	%r579, [%rd6+60];
	xor.b32  	%r938, %r938, %r579;
	ld.global.u32 	%r580, [%rd6+64];
	xor.b32  	%r937, %r937, %r580;
	ld.global.u32 	%r581, [%rd6+68];
	xor.b32  	%r936, %r936, %r581;
	ld.global.u32 	%r582, [%rd6+72];
	xor.b32  	%r935, %r935, %r582;
	ld.global.u32 	%r583, [%rd6+76];
	xor.b32  	%r934, %r934, %r583;
$L__BB0_13:
	and.b32  	%r585, %r554, 16;
	setp.eq.s32 	%p8, %r585, 0;
	@%p8 bra 	$L__BB0_15;
	ld.global.u32 	%r586, [%rd6+80];
	xor.b32  	%r938, %r938, %r586;
	ld.global.u32 	%r587, [%rd6+84];
	xor.b32  	%r937, %r937, %r587;
	ld.global.u32 	%r588, [%rd6+88];
	xor.b32  	%r936, %r936, %r588;
	ld.global.u32 	%r589, [%rd6+92];
	xor.b32  	%r935, %r935, %r589;
	ld.global.u32 	%r590, [%rd6+96];
	xor.b32  	%r934, %r934, %r590;
$L__BB0_15:
	and.b32  	%r592, %r554, 32;
	setp.eq.s32 	%p9, %r592, 0;
	@%p9 bra 	$L__BB0_17;
	ld.global.u32 	%r593, [%rd6+100];
	xor.b32  	%r938, %r938, %r593;
	ld.global.u32 	%r594, [%rd6+104];
	xor.b32  	%r937, %r937, %r594;
	ld.global.u32 	%r595, [%rd6+108];
	xor.b32  	%r936, %r936, %r595;
	ld.global.u32 	%r596, [%rd6+112];
	xor.b32  	%r935, %r935, %r596;
	ld.global.u32 	%r597, [%rd6+116];
	xor.b32  	%r934, %r934, %r597;
$L__BB0_17:
	and.b32  	%r599, %r554, 64;
	setp.eq.s32 	%p10, %r599, 0;
	@%p10 bra 	$L__BB0_19;
	ld.global.u32 	%r600, [%rd6+120];
	xor.b32  	%r938, %r938, %r600;
	ld.global.u32 	%r601, [%rd6+124];
	xor.b32  	%r937, %r937, %r601;
	ld.global.u32 	%r602, [%rd6+128];
	xor.b32  	%r936, %r936, %r602;
	ld.global.u32 	%r603, [%rd6+132];
	xor.b32  	%r935, %r935, %r603;
	ld.global.u32 	%r604, [%rd6+136];
	xor.b32  	%r934, %r934, %r604;
$L__BB0_19:
	and.b32  	%r606, %r554, 128;
	setp.eq.s32 	%p11, %r606, 0;
	@%p11 bra 	$L__BB0_21;
	ld.global.u32 	%r607, [%rd6+140];
	xor.b32  	%r938, %r938, %r607;
	ld.global.u32 	%r608, [%rd6+144];
	xor.b32  	%r937, %r937, %r608;
	ld.global.u32 	%r609, [%rd6+148];
	xor.b32  	%r936, %r936, %r609;
	ld.global.u32 	%r610, [%rd6+152];
	xor.b32  	%r935, %r935, %r610;
	ld.global.u32 	%r611, [%rd6+156];
	xor.b32  	%r934, %r934, %r611;
$L__BB0_21:
	and.b32  	%r613, %r554, 256;
	setp.eq.s32 	%p12, %r613, 0;
	@%p12 bra 	$L__BB0_23;
	ld.global.u32 	%r614, [%rd6+160];
	xor.b32  	%r938, %r938, %r614;
	ld.global.u32 	%r615, [%rd6+164];
	xor.b32  	%r937, %r937, %r615;
	ld.global.u32 	%r616, [%rd6+168];
	xor.b32  	%r936, %r936, %r616;
	ld.global.u32 	%r617, [%rd6+172];
	xor.b32  	%r935, %r935, %r617;
	ld.global.u32 	%r618, [%rd6+176];
	xor.b32  	%r934, %r934, %r618;
$L__BB0_23:
	and.b32  	%r620, %r554, 512;
	setp.eq.s32 	%p13, %r620, 0;
	@%p13 bra 	$L__BB0_25;
	ld.global.u32 	%r621, [%rd6+180];
	xor.b32  	%r938, %r938, %r621;
	ld.global.u32 	%r622, [%rd6+184];
	xor.b32  	%r937, %r937, %r622;
	ld.global.u32 	%r623, [%rd6+188];
	xor.b32  	%r936, %r936, %r623;
	ld.global.u32 	%r624, [%rd6+192];
	xor.b32  	%r935, %r935, %r624;
	ld.global.u32 	%r625, [%rd6+196];
	xor.b32  	%r934, %r934, %r625;
$L__BB0_25:
	and.b32  	%r627, %r554, 1024;
	setp.eq.s32 	%p14, %r627, 0;
	@%p14 bra 	$L__BB0_27;
	ld.global.u32 	%r628, [%rd6+200];
	xor.b32  	%r938, %r938, %r628;
	ld.global.u32 	%r629, [%rd6+204];
	xor.b32  	%r937, %r937, %r629;
	ld.global.u32 	%r630, [%rd6+208];
	xor.b32  	%r936, %r936, %r630;
	ld.global.u32 	%r631, [%rd6+212];
	xor.b32  	%r935, %r935, %r631;
	ld.global.u32 	%r632, [%rd6+216];
	xor.b32  	%r934, %r934, %r632;
$L__BB0_27:
	and.b32  	%r634, %r554, 2048;
	setp.eq.s32 	%p15, %r634, 0;
	@%p15 bra 	$L__BB0_29;
	ld.global.u32 	%r635, [%rd6+220];
	xor.b32  	%r938, %r938, %r635;
	ld.global.u32 	%r636, [%rd6+224];
	xor.b32  	%r937, %r937, %r636;
	ld.global.u32 	%r637, [%rd6+228];
	xor.b32  	%r936, %r936, %r637;
	ld.global.u32 	%r638, [%rd6+232];
	xor.b32  	%r935, %r935, %r638;
	ld.global.u32 	%r639, [%rd6+236];
	xor.b32  	%r934, %r934, %r639;
$L__BB0_29:
	and.b32  	%r641, %r554, 4096;
	setp.eq.s32 	%p16, %r641, 0;
	@%p16 bra 	$L__BB0_31;
	ld.global.u32 	%r642, [%rd6+240];
	xor.b32  	%r938, %r938, %r642;
	ld.global.u32 	%r643, [%rd6+244];
	xor.b32  	%r937, %r937, %r643;
	ld.global.u32 	%r644, [%rd6+248];
	xor.b32  	%r936, %r936, %r644;
	ld.global.u32 	%r645, [%rd6+252];
	xor.b32  	%r935, %r935, %r645;
	ld.global.u32 	%r646, [%rd6+256];
	xor.b32  	%r934, %r934, %r646;
$L__BB0_31:
	and.b32  	%r648, %r554, 8192;
	setp.eq.s32 	%p17, %r648, 0;
	@%p17 bra 	$L__BB0_33;
	ld.global.u32 	%r649, [%rd6+260];
	xor.b32  	%r938, %r938, %r649;
	ld.global.u32 	%r650, [%rd6+264];
	xor.b32  	%r937, %r937, %r650;
	ld.global.u32 	%r651, [%rd6+268];
	xor.b32  	%r936, %r936, %r651;
	ld.global.u32 	%r652, [%rd6+272];
	xor.b32  	%r935, %r935, %r652;
	ld.global.u32 	%r653, [%rd6+276];
	xor.b32  	%r934, %r934, %r653;
$L__BB0_33:
	and.b32  	%r655, %r554, 16384;
	setp.eq.s32 	%p18, %r655, 0;
	@%p18 bra 	$L__BB0_35;
	ld.global.u32 	%r656, [%rd6+280];
	xor.b32  	%r938, %r938, %r656;
	ld.global.u32 	%r657, [%rd6+284];
	xor.b32  	%r937, %r937, %r657;
	ld.global.u32 	%r658, [%rd6+288];
	xor.b32  	%r936, %r936, %r658;
	ld.global.u32 	%r659, [%rd6+292];
	xor.b32  	%r935, %r935, %r659;
	ld.global.u32 	%r660, [%rd6+296];
	xor.b32  	%r934, %r934, %r660;
$L__BB0_35:
	and.b32  	%r662, %r554, 32768;
	setp.eq.s32 	%p19, %r662, 0;
	@%p19 bra 	$L__BB0_37;
	ld.global.u32 	%r663, [%rd6+300];
	xor.b32  	%r938, %r938, %r663;
	ld.global.u32 	%r664, [%rd6+304];
	xor.b32  	%r937, %r937, %r664;
	ld.global.u32 	%r665, [%rd6+308];
	xor.b32  	%r936, %r936, %r665;
	ld.global.u32 	%r666, [%rd6+312];
	xor.b32  	%r935, %r935, %r666;
	ld.global.u32 	%r667, [%rd6+316];
	xor.b32  	%r934, %r934, %r667;
$L__BB0_37:
	add.s32 	%r933, %r933, 16;
	setp.ne.s32 	%p20, %r933, 32;
	@%p20 bra 	$L__BB0_5;
	mad.lo.s32 	%r668, %r927, -31, %r13;
	add.s32 	%r927, %r668, 1;
	setp.ne.s32 	%p21, %r927, 5;
	@%p21 bra 	$L__BB0_4;
	st.local.u32 	[%rd1+4], %r938;
	st.local.v2.u32 	[%rd1+8], {%r937, %r936};
	st.local.v2.u32 	[%rd1+16], {%r935, %r934};
	setp.eq.s64 	%p22, %rd4, 1;
	@%p22 bra 	$L__BB0_114;
	mov.b32 	%r934, 0;
	mov.u32 	%r1027, %r934;
	mov.u32 	%r1028, %r934;
	mov.u32 	%r1029, %r934;
	mov.u32 	%r938, %r934;
	mov.u32 	%r1019, %r934;
$L__BB0_41:
	mul.wide.u32 	%rd23, %r1019, 4;
	add.s64 	%rd24, %rd1, %rd23;
	ld.local.u32 	%r188, [%rd24+4];
	shl.b32 	%r189, %r1019, 5;
	mov.b32 	%r1025, 0;
$L__BB0_42:
	.pragma "nounroll";
	shr.u32 	%r671, %r188, %r1025;
	and.b32  	%r672, %r671, 1;
	setp.eq.b32 	%p23, %r672, 1;
	not.pred 	%p24, %p23;
	add.s32 	%r673, %r189, %r1025;
	mul.lo.s32 	%r674, %r673, 5;
	mul.wide.u32 	%rd25, %r674, 4;
	add.s64 	%rd7, %rd5, %rd25;
	@%p24 bra 	$L__BB0_44;
	ld.global.u32 	%r675, [%rd7];
	xor.b32  	%r938, %r938, %r675;
	ld.global.u32 	%r676, [%rd7+4];
	xor.b32  	%r1029, %r1029, %r676;
	ld.global.u32 	%r677, [%rd7+8];
	xor.b32  	%r1028, %r1028, %r677;
	ld.global.u32 	%r678, [%rd7+12];
	xor.b32  	%r1027, %r1027, %r678;
	ld.global.u32 	%r679, [%rd7+16];
	xor.b32  	%r934, %r934, %r679;
$L__BB0_44:
	and.b32  	%r681, %r671, 2;
	setp.eq.s32 	%p25, %r681, 0;
	@%p25 bra 	$L__BB0_46;
	ld.global.u32 	%r682, [%rd7+20];
	xor.b32  	%r938, %r938, %r682;
	ld.global.u32 	%r683, [%rd7+24];
	xor.b32  	%r1029, %r1029, %r683;
	ld.global.u32 	%r684, [%rd7+28];
	xor.b32  	%r1028, %r1028, %r684;
	ld.global.u32 	%r685, [%rd7+32];
	xor.b32  	%r1027, %r1027, %r685;
	ld.global.u32 	%r686, [%rd7+36];
	xor.b32  	%r934, %r934, %r686;
$L__BB0_46:
	and.b32  	%r688, %r671, 4;
	setp.eq.s32 	%p26, %r688, 0;
	@%p26 bra 	$L__BB0_48;
	ld.global.u32 	%r689, [%rd7+40];
	xor.b32  	%r938, %r938, %r689;
	ld.global.u32 	%r690, [%rd7+44];
	xor.b32  	%r1029, %r1029, %r690;
	ld.global.u32 	%r691, [%rd7+48];
	xor.b32  	%r1028, %r1028, %r691;
	ld.global.u32 	%r692, [%rd7+52];
	xor.b32  	%r1027, %r1027, %r692;
	ld.global.u32 	%r693, [%rd7+56];
	xor.b32  	%r934, %r934, %r693;
$L__BB0_48:
	and.b32  	%r695, %r671, 8;
	setp.eq.s32 	%p27, %r695, 0;
	@%p27 bra 	$L__BB0_50;
	ld.global.u32 	%r696, [%rd7+60];
	xor.b32  	%r938, %r938, %r696;
	ld.global.u32 	%r697, [%rd7+64];
	xor.b32  	%r1029, %r1029, %r697;
	ld.global.u32 	%r698, [%rd7+68];
	xor.b32  	%r1028, %r1028, %r698;
	ld.global.u32 	%r699, [%rd7+72];
	xor.b32  	%r1027, %r1027, %r699;
	ld.global.u32 	%r700, [%rd7+76];
	xor.b32  	%r934, %r934, %r700;
$L__BB0_50:
	and.b32  	%r702, %r671, 16;
	setp.eq.s32 	%p28, %r702, 0;
	@%p28 bra 	$L__BB0_52;
	ld.global.u32 	%r703, [%rd7+80];
	xor.b32  	%r938, %r938, %r703;
	ld.global.u32 	%r704, [%rd7+84];
	xor.b32  	%r1029, %r1029, %r704;
	ld.global.u32 	%r705, [%rd7+88];
	xor.b32  	%r1028, %r1028, %r705;
	ld.global.u32 	%r706, [%rd7+92];
	xor.b32  	%r1027, %r1027, %r706;
	ld.global.u32 	%r707, [%rd7+96];
	xor.b32  	%r934, %r934, %r707;
$L__BB0_52:
	and.b32  	%r709, %r671, 32;
	setp.eq.s32 	%p29, %r709, 0;
	@%p29 bra 	$L__BB0_54;
	ld.global.u32 	%r710, [%rd7+100];
	xor.b32  	%r938, %r938, %r710;
	ld.global.u32 	%r711, [%rd7+104];
	xor.b32  	%r1029, %r1029, %r711;
	ld.global.u32 	%r712, [%rd7+108];
	xor.b32  	%r1028, %r1028, %r712;
	ld.global.u32 	%r713, [%rd7+112];
	xor.b32  	%r1027, %r1027, %r713;
	ld.global.u32 	%r714, [%rd7+116];
	xor.b32  	%r934, %r934, %r714;
$L__BB0_54:
	and.b32  	%r716, %r671, 64;
	setp.eq.s32 	%p30, %r716, 0;
	@%p30 bra 	$L__BB0_56;
	ld.global.u32 	%r717, [%rd7+120];
	xor.b32  	%r938, %r938, %r717;
	ld.global.u32 	%r718, [%rd7+124];
	xor.b32  	%r1029, %r1029, %r718;
	ld.global.u32 	%r719, [%rd7+128];
	xor.b32  	%r1028, %r1028, %r719;
	ld.global.u32 	%r720, [%rd7+132];
	xor.b32  	%r1027, %r1027, %r720;
	ld.global.u32 	%r721, [%rd7+136];
	xor.b32  	%r934, %r934, %r721;
$L__BB0_56:
	and.b32  	%r723, %r671, 128;
	setp.eq.s32 	%p31, %r723, 0;
	@%p31 bra 	$L__BB0_58;
	ld.global.u32 	%r724, [%rd7+140];
	xor.b32  	%r938, %r938, %r724;
	ld.global.u32 	%r725, [%rd7+144];
	xor.b32  	%r1029, %r1029, %r725;
	ld.global.u32 	%r726, [%rd7+148];
	xor.b32  	%r1028, %r1028, %r726;
	ld.global.u32 	%r727, [%rd7+152];
	xor.b32  	%r1027, %r1027, %r727;
	ld.global.u32 	%r728, [%rd7+156];
	xor.b32  	%r934, %r934, %r728;
$L__BB0_58:
	and.b32  	%r730, %r671, 256;
	setp.eq.s32 	%p32, %r730, 0;
	@%p32 bra 	$L__BB0_60;
	ld.global.u32 	%r731, [%rd7+160];
	xor.b32  	%r938, %r938, %r731;
	ld.global.u32 	%r732, [%rd7+164];
	xor.b32  	%r1029, %r1029, %r732;
	ld.global.u32 	%r733, [%rd7+168];
	xor.b32  	%r1028, %r1028, %r733;
	ld.global.u32 	%r734, [%rd7+172];
	xor.b32  	%r1027, %r1027, %r734;
	ld.global.u32 	%r735, [%rd7+176];
	xor.b32  	%r934, %r934, %r735;
$L__BB0_60:
	and.b32  	%r737, %r671, 512;
	setp.eq.s32 	%p33, %r737, 0;
	@%p33 bra 	$L__BB0_62;
	ld.global.u32 	%r738, [%rd7+180];
	xor.b32  	%r938, %r938, %r738;
	ld.global.u32 	%r739, [%rd7+184];
	xor.b32  	%r1029, %r1029, %r739;
	ld.global.u32 	%r740, [%rd7+188];
	xor.b32  	%r1028, %r1028, %r740;
	ld.global.u32 	%r741, [%rd7+192];
	xor.b32  	%r1027, %r1027, %r741;
	ld.global.u32 	%r742, [%rd7+196];
	xor.b32  	%r934, %r934, %r742;
$L__BB0_62:
	and.b32  	%r744, %r671, 1024;
	setp.eq.s32 	%p34, %r744, 0;
	@%p34 bra 	$L__BB0_64;
	ld.global.u32 	%r745, [%rd7+200];
	xor.b32  	%r938, %r938, %r745;
	ld.global.u32 	%r746, [%rd7+204];
	xor.b32  	%r1029, %r1029, %r746;
	ld.global.u32 	%r747, [%rd7+208];
	xor.b32  	%r1028, %r1028, %r747;
	ld.global.u32 	%r748, [%rd7+212];
	xor.b32  	%r1027, %r1027, %r748;
	ld.global.u32 	%r749, [%rd7+216];
	xor.b32  	%r934, %r934, %r749;
$L__BB0_64:
	and.b32  	%r751, %r671, 2048;
	setp.eq.s32 	%p35, %r751, 0;
	@%p35 bra 	$L__BB0_66;
	ld.global.u32 	%r752, [%rd7+220];
	xor.b32  	%r938, %r938, %r752;
	ld.global.u32 	%r753, [%rd7+224];
	xor.b32  	%r1029, %r1029, %r753;
	ld.global.u32 	%r754, [%rd7+228];
	xor.b32  	%r1028, %r1028, %r754;
	ld.global.u32 	%r755, [%rd7+232];
	xor.b32  	%r1027, %r1027, %r755;
	ld.global.u32 	%r756, [%rd7+236];
	xor.b32  	%r934, %r934, %r756;
$L__BB0_66:
	and.b32  	%r758, %r671, 4096;
	setp.eq.s32 	%p36, %r758, 0;
	@%p36 bra 	$L__BB0_68;
	ld.global.u32 	%r759, [%rd7+240];
	xor.b32  	%r938, %r938, %r759;
	ld.global.u32 	%r760, [%rd7+244];
	xor.b32  	%r1029, %r1029, %r760;
	ld.global.u32 	%r761, [%rd7+248];
	xor.b32  	%r1028, %r1028, %r761;
	ld.global.u32 	%r762, [%rd7+252];
	xor.b32  	%r1027, %r1027, %r762;
	ld.global.u32 	%r763, [%rd7+256];
	xor.b32  	%r934, %r934, %r763;
$L__BB0_68:
	and.b32  	%r765, %r671, 8192;
	setp.eq.s32 	%p37, %r765, 0;
	@%p37 bra 	$L__BB0_70;
	ld.global.u32 	%r766, [%rd7+260];
	xor.b32  	%r938, %r938, %r766;
	ld.global.u32 	%r767, [%rd7+264];
	xor.b32  	%r1029, %r1029, %r767;
	ld.global.u32 	%r768, [%rd7+268];
	xor.b32  	%r1028, %r1028, %r768;
	ld.global.u32 	%r769, [%rd7+272];
	xor.b32  	%r1027, %r1027, %r769;
	ld.global.u32 	%r770, [%rd7+276];
	xor.b32  	%r934, %r934, %r770;
$L__BB0_70:
	and.b32  	%r772, %r671, 16384;
	setp.eq.s32 	%p38, %r772, 0;
	@%p38 bra 	$L__BB0_72;
	ld.global.u32 	%r773, [%rd7+280];
	xor.b32  	%r938, %r938, %r773;
	ld.global.u32 	%r774, [%rd7+284];
	xor.b32  	%r1029, %r1029, %r774;
	ld.global.u32 	%r775, [%rd7+288];
	xor.b32  	%r1028, %r1028, %r775;
	ld.global.u32 	%r776, [%rd7+292];
	xor.b32  	%r1027, %r1027, %r776;
	ld.global.u32 	%r777, [%rd7+296];
	xor.b32  	%r934, %r934, %r777;
$L__BB0_72:
	and.b32  	%r779, %r671, 32768;
	setp.eq.s32 	%p39, %r779, 0;
	@%p39 bra 	$L__BB0_74;
	ld.global.u32 	%r780, [%rd7+300];
	xor.b32  	%r938, %r938, %r780;
	ld.global.u32 	%r781, [%rd7+304];
	xor.b32  	%r1029, %r1029, %r781;
	ld.global.u32 	%r782, [%rd7+308];
	xor.b32  	%r1028, %r1028, %r782;
	ld.global.u32 	%r783, [%rd7+312];
	xor.b32  	%r1027, %r1027, %r783;
	ld.global.u32 	%r784, [%rd7+316];
	xor.b32  	%r934, %r934, %r784;
$L__BB0_74:
	add.s32 	%r1025, %r1025, 16;
	setp.ne.s32 	%p40, %r1025, 32;
	@%p40 bra 	$L__BB0_42;
	mad.lo.s32 	%r785, %r1019, -31, %r189;
	add.s32 	%r1019, %r785, 1;
	setp.ne.s32 	%p41, %r1019, 5;
	@%p41 bra 	$L__BB0_41;
	st.local.u32 	[%rd1+4], %r938;
	st.local.v2.u32 	[%rd1+8], {%r1029, %r1028};
	st.local.v2.u32 	[%rd1+16], {%r1027, %r934};
	setp.ne.s64 	%p42, %rd4, 3;
	@%p42 bra 	$L__BB0_114;
	mov.b32 	%r934, 0;
	mov.u32 	%r1119, %r934;
	mov.u32 	%r1120, %r934;
	mov.u32 	%r1121, %r934;
	mov.u32 	%r938, %r934;
	mov.u32 	%r1111, %r934;
$L__BB0_78:
	mul.wide.u32 	%rd26, %r1111, 4;
	add.s64 	%rd27, %rd1, %rd26;
	ld.local.u32 	%r364, [%rd27+4];
	shl.b32 	%r365, %r1111, 5;
	mov.b32 	%r1117, 0;
$L__BB0_79:
	.pragma "nounroll";
	shr.u32 	%r788, %r364, %r1117;
	and.b32  	%r789, %r788, 1;
	setp.eq.b32 	%p43, %r789, 1;
	not.pred 	%p44, %p43;
	add.s32 	%r790, %r365, %r1117;
	mul.lo.s32 	%r791, %r790, 5;
	mul.wide.u32 	%rd28, %r791, 4;
	add.s64 	%rd8, %rd5, %rd28;
	@%p44 bra 	$L__BB0_81;
	ld.global.u32 	%r792, [%rd8];
	xor.b32  	%r938, %r938, %r792;
	ld.global.u32 	%r793, [%rd8+4];
	xor.b32  	%r1121, %r1121, %r793;
	ld.global.u32 	%r794, [%rd8+8];
	xor.b32  	%r1120, %r1120, %r794;
	ld.global.u32 	%r795, [%rd8+12];
	xor.b32  	%r1119, %r1119, %r795;
	ld.global.u32 	%r796, [%rd8+16];
	xor.b32  	%r934, %r934, %r796;
$L__BB0_81:
	and.b32  	%r798, %r788, 2;
	setp.eq.s32 	%p45, %r798, 0;
	@%p45 bra 	$L__BB0_83;
	ld.global.u32 	%r799, [%rd8+20];
	xor.b32  	%r938, %r938, %r799;
	ld.global.u32 	%r800, [%rd8+24];
	xor.b32  	%r1121, %r1121, %r800;
	ld.global.u32 	%r801, [%rd8+28];
	xor.b32  	%r1120, %r1120, %r801;
	ld.global.u32 	%r802, [%rd8+32];
	xor.b32  	%r1119, %r1119, %r802;
	ld.global.u32 	%r803, [%rd8+36];
	xor.b32  	%r934, %r934, %r803;
$L__BB0_83:
	and.b32  	%r805, %r788, 4;
	setp.eq.s32 	%p46, %r805, 0;
	@%p46 bra 	$L__BB0_85;
	ld.global.u32 	%r806, [%rd8+40];
	xor.b32  	%r938, %r938, %r806;
	ld.global.u32 	%r807, [%rd8+44];
	xor.b32  	%r1121, %r1121, %r807;
	ld.global.u32 	%r808, [%rd8+48];
	xor.b32  	%r1120, %r1120, %r808;
	ld.global.u32 	%r809, [%rd8+52];
	xor.b32  	%r1119, %r1119, %r809;
	ld.global.u32 	%r810, [%rd8+56];
	xor.b32  	%r934, %r934, %r810;
$L__BB0_85:
	and.b32  	%r812, %r788, 8;
	setp.eq.s32 	%p47, %r812, 0;
	@%p47 bra 	$L__BB0_87;
	ld.global.u32 	%r813, [%rd8+60];
	xor.b32  	%r938, %r938, %r813;
	ld.global.u32 	%r814, [%rd8+64];
	xor.b32  	%r1121, %r1121, %r814;
	ld.global.u32 	%r815, [%rd8+68];
	xor.b32  	%r1120, %r1120, %r815;
	ld.global.u32 	%r816, [%rd8+72];
	xor.b32  	%r1119, %r1119, %r816;
	ld.global.u32 	%r817, [%rd8+76];
	xor.b32  	%r934, %r934, %r817;
$L__BB0_87:
	and.b32  	%r819, %r788, 16;
	setp.eq.s32 	%p48, %r819, 0;
	@%p48 bra 	$L__BB0_89;
	ld.global.u32 	%r820, [%rd8+80];
	xor.b32  	%r938, %r938, %r820;
	ld.global.u32 	%r821, [%rd8+84];
	xor.b32  	%r1121, %r1121, %r821;
	ld.global.u32 	%r822, [%rd8+88];
	xor.b32  	%r1120, %r1120, %r822;
	ld.global.u32 	%r823, [%rd8+92];
	xor.b32  	%r1119, %r1119, %r823;
	ld.global.u32 	%r824, [%rd8+96];
	xor.b32  	%r934, %r934, %r824;
$L__BB0_89:
	and.b32  	%r826, %r788, 32;
	setp.eq.s32 	%p49, %r826, 0;
	@%p49 bra 	$L__BB0_91;
	ld.global.u32 	%r827, [%rd8+100];
	xor.b32  	%r938, %r938, %r827;
	ld.global.u32 	%r828, [%rd8+104];
	xor.b32  	%r1121, %r1121, %r828;
	ld.global.u32 	%r829, [%rd8+108];
	xor.b32  	%r1120, %r1120, %r829;
	ld.global.u32 	%r830, [%rd8+112];
	xor.b32  	%r1119, %r1119, %r830;
	ld.global.u32 	%r831, [%rd8+116];
	xor.b32  	%r934, %r934, %r831;
$L__BB0_91:
	and.b32  	%r833, %r788, 64;
	setp.eq.s32 	%p50, %r833, 0;
	@%p50 bra 	$L__BB0_93;
	ld.global.u32 	%r834, [%rd8+120];
	xor.b32  	%r938, %r938, %r834;
	ld.global.u32 	%r835, [%rd8+124];
	xor.b32  	%r1121, %r1121, %r835;
	ld.global.u32 	%r836, [%rd8+128];
	xor.b32  	%r1120, %r1120, %r836;
	ld.global.u32 	%r837, [%rd8+132];
	xor.b32  	%r1119, %r1119, %r837;
	ld.global.u32 	%r838, [%rd8+136];
	xor.b32  	%r934, %r934, %r838;
$L__BB0_93:
	and.b32  	%r840, %r788, 128;
	setp.eq.s32 	%p51, %r840, 0;
	@%p51 bra 	$L__BB0_95;
	ld.global.u32 	%r841, [%rd8+140];
	xor.b32  	%r938, %r938, %r841;
	ld.global.u32 	%r842, [%rd8+144];
	xor.b32  	%r1121, %r1121, %r842;
	ld.global.u32 	%r843, [%rd8+148];
	xor.b32  	%r1120, %r1120, %r843;
	ld.global.u32 	%r844, [%rd8+152];
	xor.b32  	%r1119, %r1119, %r844;
	ld.global.u32 	%r845, [%rd8+156];
	xor.b32  	%r934, %r934, %r845;
$L__BB0_95:
	and.b32  	%r847, %r788, 256;
	setp.eq.s32 	%p52, %r847, 0;
	@%p52 bra 	$L__BB0_97;
	ld.global.u32 	%r848, [%rd8+160];
	xor.b32  	%r938, %r938, %r848;
	ld.global.u32 	%r849, [%rd8+164];
	xor.b32  	%r1121, %r1121, %r849;
	ld.global.u32 	%r850, [%rd8+168];
	xor.b32  	%r1120, %r1120, %r850;
	ld.global.u32 	%r851, [%rd8+172];
	xor.b32  	%r1119, %r1119, %r851;
	ld.global.u32 	%r852, [%rd8+176];
	xor.b32  	%r934, %r934, %r852;
$L__BB0_97:
	and.b32  	%r854, %r788, 512;
	setp.eq.s32 	%p53, %r854, 0;
	@%p53 bra 	$L__BB0_99;
	ld.global.u32 	%r855, [%rd8+180];
	xor.b32  	%r938, %r938, %r855;
	ld.global.u32 	%r856, [%rd8+184];
	xor.b32  	%r1121, %r1121, %r856;
	ld.global.u32 	%r857, [%rd8+188];
	xor.b32  	%r1120, %r1120, %r857;
	ld.global.u32 	%r858, [%rd8+192];
	xor.b32  	%r1119, %r1119, %r858;
	ld.global.u32 	%r859, [%rd8+196];
	xor.b32  	%r934, %r934, %r859;
$L__BB0_99:
	and.b32  	%r861, %r788, 1024;
	setp.eq.s32 	%p54, %r861, 0;
	@%p54 bra 	$L__BB0_101;
	ld.global.u32 	%r862, [%rd8+200];
	xor.b32  	%r938, %r938, %r862;
	ld.global.u32 	%r863, [%rd8+204];
	xor.b32  	%r1121, %r1121, %r863;
	ld.global.u32 	%r864, [%rd8+208];
	xor.b32  	%r1120, %r1120, %r864;
	ld.global.u32 	%r865, [%rd8+212];
	xor.b32  	%r1119, %r1119, %r865;
	ld.global.u32 	%r866, [%rd8+216];
	xor.b32  	%r934, %r934, %r866;
$L__BB0_101:
	and.b32  	%r868, %r788, 2048;
	setp.eq.s32 	%p55, %r868, 0;
	@%p55 bra 	$L__BB0_103;
	ld.global.u32 	%r869, [%rd8+220];
	xor.b32  	%r938, %r938, %r869;
	ld.global.u32 	%r870, [%rd8+224];
	xor.b32  	%r1121, %r1121, %r870;
	ld.global.u32 	%r871, [%rd8+228];
	xor.b32  	%r1120, %r1120, %r871;
	ld.global.u32 	%r872, [%rd8+232];
	xor.b32  	%r1119, %r1119, %r872;
	ld.global.u32 	%r873, [%rd8+236];
	xor.b32  	%r934, %r934, %r873;
$L__BB0_103:
	and.b32  	%r875, %r788, 4096;
	setp.eq.s32 	%p56, %r875, 0;
	@%p56 bra 	$L__BB0_105;
	ld.global.u32 	%r876, [%rd8+240];
	xor.b32  	%r938, %r938, %r876;
	ld.global.u32 	%r877, [%rd8+244];
	xor.b32  	%r1121, %r1121, %r877;
	ld.global.u32 	%r878, [%rd8+248];
	xor.b32  	%r1120, %r1120, %r878;
	ld.global.u32 	%r879, [%rd8+252];
	xor.b32  	%r1119, %r1119, %r879;
	ld.global.u32 	%r880, [%rd8+256];
	xor.b32  	%r934, %r934, %r880;
$L__BB0_105:
	and.b32  	%r882, %r788, 8192;
	setp.eq.s32 	%p57, %r882, 0;
	@%p57 bra 	$L__BB0_107;
	ld.global.u32 	%r883, [%rd8+260];
	xor.b32  	%r938, %r938, %r883;
	ld.global.u32 	%r884, [%rd8+264];
	xor.b32  	%r1121, %r1121, %r884;
	ld.global.u32 	%r885, [%rd8+268];
	xor.b32  	%r1120, %r1120, %r885;
	ld.global.u32 	%r886, [%rd8+272];
	xor.b32  	%r1119, %r1119, %r886;
	ld.global.u32 	%r887, [%rd8+276];
	xor.b32  	%r934, %r934, %r887;
$L__BB0_107:
	and.b32  	%r889, %r788, 16384;
	setp.eq.s32 	%p58, %r889, 0;
	@%p58 bra 	$L__BB0_109;
	ld.global.u32 	%r890, [%rd8+280];
	xor.b32  	%r938, %r938, %r890;
	ld.global.u32 	%r891, [%rd8+284];
	xor.b32  	%r1121, %r1121, %r891;
	ld.global.u32 	%r892, [%rd8+288];
	xor.b32  	%r1120, %r1120, %r892;
	ld.global.u32 	%r893, [%rd8+292];
	xor.b32  	%r1119, %r1119, %r893;
	ld.global.u32 	%r894, [%rd8+296];
	xor.b32  	%r934, %r934, %r894;
$L__BB0_109:
	and.b32  	%r896, %r788, 32768;
	setp.eq.s32 	%p59, %r896, 0;
	@%p59 bra 	$L__BB0_111;
	ld.global.u32 	%r897, [%rd8+300];
	xor.b32  	%r938, %r938, %r897;
	ld.global.u32 	%r898, [%rd8+304];
	xor.b32  	%r1121, %r1121, %r898;
	ld.global.u32 	%r899, [%rd8+308];
	xor.b32  	%r1120, %r1120, %r899;
	ld.global.u32 	%r900, [%rd8+312];
	xor.b32  	%r1119, %r1119, %r900;
	ld.global.u32 	%r901, [%rd8+316];
	xor.b32  	%r934, %r934, %r901;
$L__BB0_111:
	add.s32 	%r1117, %r1117, 16;
	setp.ne.s32 	%p60, %r1117, 32;
	@%p60 bra 	$L__BB0_79;
	mad.lo.s32 	%r902, %r1111, -31, %r365;
	add.s32 	%r1111, %r902, 1;
	setp.ne.s32 	%p61, %r1111, 5;
	@%p61 bra 	$L__BB0_78;
	st.local.u32 	[%rd1+4], %r938;
	st.local.v2.u32 	[%rd1+8], {%r1121, %r1120};
	st.local.v2.u32 	[%rd1+16], {%r1119, %r934};
$L__BB0_114:
	shr.u64 	%rd41, %rd3, 2;
	add.s32 	%r921, %r921, 1;
	setp.gt.u64 	%p62, %rd3, 3;
	@%p62 bra 	$L__BB0_2;
$L__BB0_115:
	ld.param.u64 	%rd40, [_Z4racePfPiS0_S0_S0__param_0];
	shr.u32 	%r903, %r938, 2;
	xor.b32  	%r904, %r903, %r938;
	shl.b32 	%r905, %r934, 4;
	shl.b32 	%r906, %r904, 1;
	xor.b32  	%r907, %r906, %r905;
	xor.b32  	%r908, %r907, %r904;
	xor.b32  	%r539, %r908, %r934;
	cvta.to.global.u64 	%rd29, %rd40;
	mul.wide.u32 	%rd30, %r1, 4;
	add.s64 	%rd10, %rd29, %rd30;
	ld.global.f32 	%f1, [%rd10];
	setp.geu.f32 	%p63, %f1, 0f43C80000;
	@%p63 bra 	$L__BB0_122;
	add.s32 	%r909, %r539, 717346202;
	cvt.rn.f32.u32 	%f5, %r909;
	fma.rn.f32 	%f6, %f5, 0f2F800000, 0f2F000000;
	fma.rn.f32 	%f7, %f6, 0f40800000, 0f3F800000;
	add.f32 	%f9, %f7, %f1;
	setp.ltu.f32 	%p64, %f9, 0f43C80000;
	@%p64 bra 	$L__BB0_118;
	cvta.to.global.u64 	%rd31, %rd15;
	mov.b32 	%r910, 1137180672;
	st.global.u32 	[%rd10], %r910;
	ld.global.u32 	%r911, [%rd31];
	add.s32 	%r912, %r911, 1;
	cvta.to.global.u64 	%rd32, %rd14;
	add.s64 	%rd34, %rd32, %rd30;
	st.global.u32 	[%rd34], %r912;
	ld.global.u32 	%r913, [%rd31];
	add.s32 	%r914, %r913, 1;
	st.global.u32 	[%rd31], %r914;
	ld.global.f32 	%f9, [%rd10];
	bra.uni 	$L__BB0_119;
$L__BB0_118:
	st.global.f32 	[%rd10], %f9;
$L__BB0_119:
	cvta.to.global.u64 	%rd35, %rd13;
	add.s64 	%rd11, %rd35, %rd30;
	ld.global.u32 	%r540, [%rd11];
	mul.lo.s32 	%r915, %r540, 100;
	cvt.rn.f32.s32 	%f8, %r915;
	setp.ltu.f32 	%p65, %f9, %f8;
	setp.gt.s32 	%p66, %r540, 3;
	or.pred  	%p67, %p65, %p66;
	@%p67 bra 	$L__BB0_121;
	add.s32 	%r916, %r540, 1;
	st.global.u32 	[%rd11], %r916;
$L__BB0_121:
	cvta.to.global.u64 	%rd37, %rd16;
	add.s64 	%rd39, %rd37, %rd30;
	ld.global.u32 	%r917, [%rd39];
	add.s32 	%r918, %r917, 1;
	st.global.u32 	[%rd39], %r918;
$L__BB0_122:
	ret;

}


// ===== COMPILED SASS (sm_100) =====

	.target	sm_100

	.elftype	@"ET_EXEC"


//--------------------- .note.nv.tkinfo           --------------------------
	.section	.note.nv.tkinfo,"",@"SHT_NOTE"
	.sectionflags	@"SHF_NOTE_NV_TKINFO"
	.tkinfo
        /*0018*/ 	.word	0x00000002
        /*0030*/ 	.string	""
        /*0030*/ 	.string	"ptxas"
        /*0030*/ 	.string	"Cuda compilation tools, release 13.0, V13.0.88"
        /*0030*/ 	.string	"Build cuda_13.0.r13.0/compiler.36424714_0"
        /*0030*/ 	.string	"-arch sm_100 -m 64 "



//--------------------- .note.nv.cuinfo           --------------------------
	.section	.note.nv.cuinfo,"",@"SHT_NOTE"
	.sectionflags	@"SHF_NOTE_NV_CUINFO"
        /*0018*/ 	.short	0x0002
        /*001a*/ 	.short	0x0064
        /*001c*/ 	.short	0x0082
	.zero		2


//--------------------- .nv.info                  --------------------------
	.section	.nv.info,"",@"SHT_CUDA_INFO"
	.align	4


	//----- nvinfo : EIATTR_REGCOUNT
	.align		4
        /*0000*/ 	.byte	0x04, 0x2f
        /*0002*/ 	.short	(.L_10 - .L_9)
	.align		4
.L_9:
        /*0004*/ 	.word	index@(_Z4racePfPiS0_S0_S0_)
        /*0008*/ 	.word	0x00000020


	//----- nvinfo : EIATTR_FRAME_SIZE
	.align		4
.L_10:
        /*000c*/ 	.byte	0x04, 0x11
        /*000e*/ 	.short	(.L_12 - .L_11)
	.align		4
.L_11:
        /*0010*/ 	.word	index@(_Z4racePfPiS0_S0_S0_)
        /*0014*/ 	.word	0x00000030


	//----- nvinfo : EIATTR_MIN_STACK_SIZE
	.align		4
.L_12:
        /*0018*/ 	.byte	0x04, 0x12
        /*001a*/ 	.short	(.L_14 - .L_13)
	.align		4
.L_13:
        /*001c*/ 	.word	index@(_Z4racePfPiS0_S0_S0_)
        /*0020*/ 	.word	0x00000030
.L_14:


//--------------------- .nv.compat                --------------------------
	.section	.nv.compat,"",@"SHT_CUDA_COMPAT_INFO"
	.align	4
        /*0000*/ 	.byte	0x02, 0x09, 0x00, 0x00, 0x02, 0x02, 0x01, 0x00, 0x02, 0x05, 0x05, 0x00, 0x03, 0x07, 0x01, 0x01
        /*0010*/ 	.byte	0x02, 0x03, 0x00, 0x00, 0x02, 0x06, 0x01, 0x00, 0x04, 0x0b, 0x08, 0x00, 0x01, 0x00, 0x00, 0x00
        /*0020*/ 	.byte	0x00, 0x00, 0x00, 0x00


//--------------------- .nv.info._Z4racePfPiS0_S0_S0_ --------------------------
	.section	.nv.info._Z4racePfPiS0_S0_S0_,"",@"SHT_CUDA_INFO"
	.sectionflags	@""
	.align	4


	//----- nvinfo : EIATTR_CUDA_API_VERSION
	.align		4
        /*0000*/ 	.byte	0x04, 0x37
        /*0002*/ 	.short	(.L_16 - .L_15)
.L_15:
        /*0004*/ 	.word	0x00000082


	//----- nvinfo : EIATTR_KPARAM_INFO
	.align		4
.L_16:
        /*0008*/ 	.byte	0x04, 0x17
        /*000a*/ 	.short	(.L_18 - .L_17)
.L_17:
        /*000c*/ 	.word	0x00000000
        /*0010*/ 	.short	0x0004
        /*0012*/ 	.short	0x0020
        /*0014*/ 	.byte	0x00, 0xf5, 0x21, 0x00


	//----- nvinfo : EIATTR_KPARAM_INFO
	.align		4
.L_18:
        /*0018*/ 	.byte	0x04, 0x17
        /*001a*/ 	.short	(.L_20 - .L_19)
.L_19:
        /*001c*/ 	.word	0x00000000
        /*0020*/ 	.short	0x0003
        /*0022*/ 	.short	0x0018
        /*0024*/ 	.byte	0x00, 0xf5, 0x21, 0x00


	//----- nvinfo : EIATTR_KPARAM_INFO
	.align		4
.L_20:
        /*0028*/ 	.byte	0x04, 0x17
        /*002a*/ 	.short	(.L_22 - .L_21)
.L_21:
        /*002c*/ 	.word	0x00000000
        /*0030*/ 	.short	0x0002
        /*0032*/ 	.short	0x0010
        /*0034*/ 	.byte	0x00, 0xf5, 0x21, 0x00


	//----- nvinfo : EIATTR_KPARAM_INFO
	.align		4
.L_22:
        /*0038*/ 	.byte	0x04, 0x17
        /*003a*/ 	.short	(.L_24 - .L_23)
.L_23:
        /*003c*/ 	.word	0x00000000
        /*0040*/ 	.short	0x0001
        /*0042*/ 	.short	0x0008
        /*0044*/ 	.byte	0x00, 0xf5, 0x21, 0x00


	//----- nvinfo : EIATTR_KPARAM_INFO
	.align		4
.L_24:
        /*0048*/ 	.byte	0x04, 0x17
        /*004a*/ 	.short	(.L_26 - .L_25)
.L_25:
        /*004c*/ 	.word	0x00000000
        /*0050*/ 	.short	0x0000
        /*0052*/ 	.short	0x0000
        /*0054*/ 	.byte	0x00, 0xf5, 0x21, 0x00


	//----- nvinfo : EIATTR_SPARSE_MMA_MASK
	.align		4
.L_26:
        /*0058*/ 	.byte	0x03, 0x50
        /*005a*/ 	.short	0x0000


	//----- nvinfo : EIATTR_MAXREG_COUNT
	.align		4
        /*005c*/ 	.byte	0x03, 0x1b
        /*005e*/ 	.short	0x00ff


	//----- nvinfo : EIATTR_MERCURY_ISA_VERSION
	.align		4
        /*0060*/ 	.byte	0x03, 0x5f
        /*0062*/ 	.short	0x0101


	//----- nvinfo : EIATTR_VRC_CTA_INIT_COUNT
	.align		4
        /*0064*/ 	.byte	0x02, 0x4a
	.zero		1
	.zero		1


	//----- nvinfo : EIATTR_EXIT_INSTR_OFFSETS
	.align		4
        /*0068*/ 	.byte	0x04, 0x1c
        /*006a*/ 	.short	(.L_28 - .L_27)


	//   ....[0]....
.L_27:
        /*006c*/ 	.word	0x00002710


	//   ....[1]....
        /*0070*/ 	.word	0x00002990


	//----- nvinfo : EIATTR_CRS_STACK_SIZE
	.align		4
.L_28:
        /*0074*/ 	.byte	0x04, 0x1e
        /*0076*/ 	.short	(.L_30 - .L_29)
.L_29:
        /*0078*/ 	.word	0x00000000


	//----- nvinfo : EIATTR_CBANK_PARAM_SIZE
	.align		4
.L_30:
        /*007c*/ 	.byte	0x03, 0x19
        /*007e*/ 	.short	0x0028


	//----- nvinfo : EIATTR_PARAM_CBANK
	.align		4
        /*0080*/ 	.byte	0x04, 0x0a
        /*0082*/ 	.short	(.L_32 - .L_31)
	.align		4
.L_31:
        /*0084*/ 	.word	index@(.nv.constant0._Z4racePfPiS0_S0_S0_)
        /*0088*/ 	.short	0x0380
        /*008a*/ 	.short	0x0028


	//----- nvinfo : EIATTR_SW_WAR
	.align		4
.L_32:
        /*008c*/ 	.byte	0x04, 0x36
        /*008e*/ 	.short	(.L_34 - .L_33)
.L_33:
        /*0090*/ 	.word	0x00000008
.L_34:


//--------------------- .nv.callgraph             --------------------------
	.section	.nv.callgraph,"",@"SHT_CUDA_CALLGRAPH"
	.align	4
	.sectionentsize	8
	.align		4
        /*0000*/ 	.word	0x00000000
	.align		4
        /*0004*/ 	.word	0xffffffff
	.align		4
        /*0008*/ 	.word	0x00000000
	.align		4
        /*000c*/ 	.word	0xfffffffe
	.align		4
        /*0010*/ 	.word	0x00000000
	.align		4
        /*0014*/ 	.word	0xfffffffd
	.align		4
        /*0018*/ 	.word	0x00000000
	.align		4
        /*001c*/ 	.word	0xfffffffc


//--------------------- .nv.constant4             --------------------------
	.section	.nv.constant4,"a",@progbits
	.align	8
	.align		8
.nv.constant4:
        /*0000*/ 	.dword	precalc_xorwow_matrix
	.align		8
        /*0008*/ 	.dword	precalc_xorwow_offset_matrix
	.align		8
        /*0010*/ 	.dword	mrg32k3aM1
	.align		8
        /*0018*/ 	.dword	mrg32k3aM2
	.align		8
        /*0020*/ 	.dword	mrg32k3aM1SubSeq
	.align		8
        /*0028*/ 	.dword	mrg32k3aM2SubSeq
	.align		8
        /*0030*/ 	.dword	mrg32k3aM1Seq
	.align		8
        /*0038*/ 	.dword	mrg32k3aM2Seq


//--------------------- .nv.constant3             --------------------------
	.section	.nv.constant3,"a",@progbits
	.align	8
.nv.constant3:
	.type		__cr_lgamma_table,@object
	.size		__cr_lgamma_table,(.L_8 - __cr_lgamma_table)
__cr_lgamma_table:
        /*0000*/ 	.byte	0x00, 0x00, 0x00, 0x00, 0x00, 0x00, 0x00, 0x00, 0x00, 0x00, 0x00, 0x00, 0x00, 0x00, 0x00, 0x00
        /*0010*/ 	.byte	0xef, 0x39, 0xfa, 0xfe, 0x42, 0x2e, 0xe6, 0x3f, 0x02, 0x20, 0x2a, 0xfa, 0x0b, 0xab, 0xfc, 0x3f
        /*0020*/ 	.byte	0xf9, 0x2c, 0x92, 0x7c, 0xa7, 0x6c, 0x09, 0x40, 0xc9, 0x79, 0x44, 0x3c, 0x64, 0x26, 0x13, 0x40
        /*0030*/ 	.byte	0xca, 0x01, 0xcf, 0x3a, 0x27, 0x51, 0x1a, 0x40, 0x30, 0xcc, 0x2d, 0xf3, 0xe1, 0x0c, 0x21, 0x40
        /*0040*/ 	.byte	0x0d, 0xb7, 0xfc, 0x82, 0x8e, 0x35, 0x25, 0x40
.L_8:


//--------------------- .text._Z4racePfPiS0_S0_S0_ --------------------------
	.section	.text._Z4racePfPiS0_S0_S0_,"ax",@progbits
	.align	128
        .global         _Z4racePfPiS0_S0_S0_
        .type           _Z4racePfPiS0_S0_S0_,@function
        .size           _Z4racePfPiS0_S0_S0_,(.L_x_15 - _Z4racePfPiS0_S0_S0_)
        .other          _Z4racePfPiS0_S0_S0_,@"STO_CUDA_ENTRY STV_DEFAULT"
_Z4racePfPiS0_S0_S0_:
.text._Z4racePfPiS0_S0_S0_:
[----:B------:R-:W0:Y:S01]  /*0000*/  LDC R1, c[0x0][0x37c] ;  /* 0x0000df00ff017b82 */ /* 0x000e220000000800 */
[----:B------:R-:W1:Y:S07]  /*0010*/  S2R R2, SR_TID.X ;  /* 0x0000000000027919 */ /* 0x000e6e0000002100 */
[----:B------:R-:W1:Y:S01]  /*0020*/  S2UR UR4, SR_CTAID.X ;  /* 0x00000000000479c3 */ /* 0x000e620000002500 */
[----:B0-----:R-:W-:Y:S01]  /*0030*/  VIADD R1, R1, 0xffffffd0 ;  /* 0xffffffd001017836 */ /* 0x001fe20000000000 */
[----:B------:R-:W0:Y:S01]  /*0040*/  LDCU.64 UR6, c[0x0][0x358] ;  /* 0x00006b00ff0677ac */ /* 0x000e220008000a00 */
[----:B------:R-:W-:Y:S01]  /*0050*/  IMAD.MOV.U32 R4, RZ, RZ, 0x2abc4dd5 ;  /* 0x2abc4dd5ff047424 */ /* 0x000fe200078e00ff */
[----:B------:R-:W-:Y:S01]  /*0060*/  BSSY.RECONVERGENT B0, `(.L_x_0) ;  /* 0x000025f000007945 */ /* 0x000fe20003800200 */
[----:B------:R-:W-:-:S02]  /*0070*/  IMAD.MOV.U32 R5, RZ, RZ, 0x58213ed2 ;  /* 0x58213ed2ff057424 */ /* 0x000fc400078e00ff */
[----:B------:R-:W-:Y:S01]  /*0080*/  IMAD.MOV.U32 R6, RZ, RZ, 0x455f2458 ;  /* 0x455f2458ff067424 */ /* 0x000fe200078e00ff */
[----:B------:R-:W1:Y:S01]  /*0090*/  LDC R3, c[0x0][0x360] ;  /* 0x0000d800ff037b82 */ /* 0x000e620000000800 */
[----:B------:R-:W-:Y:S01]  /*00a0*/  IMAD.MOV.U32 R7, RZ, RZ, -0x75bd8fc ;  /* 0xf8a42704ff077424 */ /* 0x000fe200078e00ff */
[----:B------:R2:W-:Y:S01]  /*00b0*/  STL.64 [R1], R4 ;  /* 0x0000000401007387 */ /* 0x0005e20000100a00 */
[----:B------:R-:W-:Y:S02]  /*00c0*/  IMAD.MOV.U32 R8, RZ, RZ, -0x23270784 ;  /* 0xdcd8f87cff087424 */ /* 0x000fe400078e00ff */
[----:B------:R-:W-:Y:S01]  /*00d0*/  IMAD.MOV.U32 R9, RZ, RZ, 0x511db0d6 ;  /* 0x511db0d6ff097424 */ /* 0x000fe200078e00ff */
[----:B------:R2:W-:Y:S01]  /*00e0*/  STL.64 [R1+0x8], R6 ;  /* 0x0000080601007387 */ /* 0x0005e20000100a00 */
[----:B------:R-:W-:-:S03]  /*00f0*/  IMAD.MOV.U32 R0, RZ, RZ, 0x58213ed2 ;  /* 0x58213ed2ff007424 */ /* 0x000fc600078e00ff */
[----:B------:R2:W-:Y:S01]  /*0100*/  STL.64 [R1+0x10], R8 ;  /* 0x0000100801007387 */ /* 0x0005e20000100a00 */
[----:B-1----:R-:W-:Y:S02]  /*0110*/  IMAD R2, R3, UR4, R2 ;  /* 0x0000000403027c24 */ /* 0x002fe4000f8e0202 */
[----:B------:R-:W-:-:S03]  /*0120*/  IMAD.MOV.U32 R3, RZ, RZ, 0x511db0d6 ;  /* 0x511db0d6ff037424 */ /* 0x000fc600078e00ff */
[----:B------:R-:W-:-:S13]  /*0130*/  ISETP.NE.AND P0, PT, R2, RZ, PT ;  /* 0x000000ff0200720c */ /* 0x000fda0003f05270 */
[----:B0-2---:R-:W-:Y:S05]  /*0140*/  @!P0 BRA `(.L_x_1) ;  /* 0x0000002400408947 */ /* 0x005fea0003800000 */
[--C-:B------:R-:W-:Y:S01]  /*0150*/  SHF.R.S32.HI R7, RZ, 0x1f, R2.reuse ;  /* 0x0000001fff077819 */ /* 0x100fe20000011402 */
[----:B------:R-:W-:Y:S02]  /*0160*/  IMAD.MOV.U32 R12, RZ, RZ, R2 ;  /* 0x000000ffff0c7224 */ /* 0x000fe400078e0002 */
[----:B------:R-:W-:Y:S02]  /*0170*/  IMAD.MOV.U32 R10, RZ, RZ, RZ ;  /* 0x000000ffff0a7224 */ /* 0x000fe400078e00ff */
[----:B------:R-:W-:Y:S02]  /*0180*/  IMAD.MOV.U32 R0, RZ, RZ, 0x58213ed2 ;  /* 0x58213ed2ff007424 */ /* 0x000fe400078e00ff */
[----:B------:R-:W-:-:S07]  /*0190*/  IMAD.MOV.U32 R3, RZ, RZ, 0x511db0d6 ;  /* 0x511db0d6ff037424 */ /* 0x000fce00078e00ff */
.L_x_10:
[----:B0-----:R-:W-:Y:S01]  /*01a0*/  LOP3.LUT R2, R12, 0x3, RZ, 0xc0, !PT ;  /* 0x000000030c027812 */ /* 0x001fe200078ec0ff */
[----:B------:R-:W-:Y:S03]  /*01b0*/  BSSY.RECONVERGENT B1, `(.L_x_2) ;  /* 0x0000243000017945 */ /* 0x000fe60003800200 */
[----:B------:R-:W-:-:S04]  /*01c0*/  ISETP.NE.U32.AND P0, PT, R2, RZ, PT ;  /* 0x000000ff0200720c */ /* 0x000fc80003f05070 */
[----:B------:R-:W-:-:S13]  /*01d0*/  ISETP.NE.AND.EX P0, PT, RZ, RZ, PT, P0 ;  /* 0x000000ffff00720c */ /* 0x000fda0003f05300 */
[----:B------:R-:W-:Y:S05]  /*01e0*/  @!P0 BRA `(.L_x_3) ;  /* 0x0000002000fc8947 */ /* 0x000fea0003800000 */
[----:B------:R-:W0:Y:S01]  /*01f0*/  LDC.64 R8, c[0x4][RZ] ;  /* 0x01000000ff087b82 */ /* 0x000e220000000a00 */
[----:B------:R-:W-:Y:S01]  /*0200*/  IMAD.MOV.U32 R0, RZ, RZ, RZ ;  /* 0x000000ffff007224 */ /* 0x000fe200078e00ff */
[----:B------:R-:W-:Y:S01]  /*0210*/  CS2R R2, SRZ ;  /* 0x0000000000027805 */ /* 0x000fe2000001ff00 */
[----:B------:R-:W-:Y:S01]  /*0220*/  IMAD.MOV.U32 R6, RZ, RZ, RZ ;  /* 0x000000ffff067224 */ /* 0x000fe200078e00ff */
[----:B------:R-:W-:Y:S01]  /*0230*/  CS2R R4, SRZ ;  /* 0x0000000000047805 */ /* 0x000fe2000001ff00 */
[----:B0-----:R-:W-:-:S07]  /*0240*/  IMAD.WIDE.U32 R8, R10, 0xc80, R8 ;  /* 0x00000c800a087825 */ /* 0x001fce00078e0008 */
.L_x_5:
[----:B------:R-:W-:-:S06]  /*0250*/  IMAD R11, R6, 0x4, R1 ;  /* 0x00000004060b7824 */ /* 0x000fcc00078e0201 */
[----:B------:R-:W5:Y:S01]  /*0260*/  LDL R11, [R11+0x4] ;  /* 0x000004000b0b7983 */ /* 0x000f620000100800 */
[----:B------:R-:W-:Y:S01]  /*0270*/  IMAD.SHL.U32 R13, R6, 0x20, RZ ;  /* 0x00000020060d7824 */ /* 0x000fe200078e00ff */
[----:B------:R-:W-:-:S06]  /*0280*/  UMOV UR4, URZ ;  /* 0x000000ff00047c82 */ /* 0x000fcc0008000000 */
.L_x_4:
[----:B-----5:R-:W-:Y:S01]  /*0290*/  SHF.R.U32.HI R20, RZ, UR4, R11 ;  /* 0x00000004ff147c19 */ /* 0x020fe2000801160b */
[----:B------:R-:W-:-:S03]  /*02a0*/  VIADD R14, R13, UR4 ;  /* 0x000000040d0e7c36 */ /* 0x000fc60008000000 */
[----:B------:R-:W-:-:S04]  /*02b0*/  LOP3.LUT R15, R20, 0x1, RZ, 0xc0, !PT ;  /* 0x00000001140f7812 */ /* 0x000fc800078ec0ff */
[----:B------:R-:W-:Y:S01]  /*02c0*/  ISETP.NE.U32.AND P0, PT, R15, 0x1, PT ;  /* 0x000000010f00780c */ /* 0x000fe20003f05070 */
[----:B------:R-:W-:-:S03]  /*02d0*/  IMAD R15, R14, 0x5, RZ ;  /* 0x000000050e0f7824 */ /* 0x000fc600078e02ff */
[----:B------:R-:W-:Y:S01]  /*02e0*/  R2P PR, R20, 0x7e ;  /* 0x0000007e14007804 */ /* 0x000fe20000000000 */
[----:B------:R-:W-:-:S08]  /*02f0*/  IMAD.WIDE.U32 R14, R15, 0x4, R8 ;  /* 0x000000040f0e7825 */ /* 0x000fd000078e0008 */
[----:B------:R-:W2:Y:S04]  /*0300*/  @!P0 LDG.E R17, desc[UR6][R14.64] ;  /* 0x000000060e118981 */ /* 0x000ea8000c1e1900 */
[----:B------:R-:W3:Y:S04]  /*0310*/  @P1 LDG.E R19, desc[UR6][R14.64+0x14] ;  /* 0x000014060e131981 */ /* 0x000ee8000c1e1900 */
[----:B------:R-:W4:Y:S04]  /*0320*/  @P2 LDG.E R21, desc[UR6][R14.64+0x28] ;  /* 0x000028060e152981 */ /* 0x000f28000c1e1900 */
[----:B------:R-:W4:Y:S04]  /*0330*/  @P3 LDG.E R23, desc[UR6][R14.64+0x3c] ;  /* 0x00003c060e173981 */ /* 0x000f28000c1e1900 */
[----:B------:R-:W4:Y:S04]  /*0340*/  @!P0 LDG.E R16, desc[UR6][R14.64+0x8] ;  /* 0x000008060e108981 */ /* 0x000f28000c1e1900 */
[----:B------:R-:W4:Y:S04]  /*0350*/  @P4 LDG.E R25, desc[UR6][R14.64+0x50] ;  /* 0x000050060e194981 */ /* 0x000f28000c1e1900 */
[----:B------:R-:W4:Y:S04]  /*0360*/  @!P0 LDG.E R18, desc[UR6][R14.64+0x10] ;  /* 0x000010060e128981 */ /* 0x000f28000c1e1900 */
[----:B------:R-:W4:Y:S04]  /*0370*/  @P1 LDG.E R22, desc[UR6][R14.64+0x1c] ;  /* 0x00001c060e161981 */ /* 0x000f28000c1e1900 */
[----:B------:R-:W4:Y:S04]  /*0380*/  @P1 LDG.E R24, desc[UR6][R14.64+0x24] ;  /* 0x000024060e181981 */ /* 0x000f28000c1e1900 */
[----:B------:R-:W4:Y:S01]  /*0390*/  @P6 LDG.E R27, desc[UR6][R14.64+0x78] ;  /* 0x000078060e1b6981 */ /* 0x000f22000c1e1900 */
[----:B--2---:R-:W-:-:S03]  /*03a0*/  @!P0 LOP3.LUT R0, R0, R17, RZ, 0x3c, !PT ;  /* 0x0000001100008212 */ /* 0x004fc600078e3cff */
[----:B------:R-:W2:Y:S01]  /*03b0*/  @!P0 LDG.E R17, desc[UR6][R14.64+0x4] ;  /* 0x000004060e118981 */ /* 0x000ea2000c1e1900 */
[----:B---3--:R-:W-:-:S03]  /*03c0*/  @P1 LOP3.LUT R0, R0, R19, RZ, 0x3c, !PT ;  /* 0x0000001300001212 */ /* 0x008fc600078e3cff */
[----:B------:R-:W3:Y:S01]  /*03d0*/  @!P0 LDG.E R19, desc[UR6][R14.64+0xc] ;  /* 0x00000c060e138981 */ /* 0x000ee2000c1e1900 */
[----:B----4-:R-:W-:-:S03]  /*03e0*/  @P2 LOP3.LUT R0, R0, R21, RZ, 0x3c, !PT ;  /* 0x0000001500002212 */ /* 0x010fc600078e3cff */
[----:B------:R-:W4:Y:S01]  /*03f0*/  @P1 LDG.E R21, desc[UR6][R14.64+0x18] ;  /* 0x000018060e151981 */ /* 0x000f22000c1e1900 */
[----:B------:R-:W-:-:S03]  /*0400*/  @P3 LOP3.LUT R0, R0, R23, RZ, 0x3c, !PT ;  /* 0x0000001700003212 */ /* 0x000fc600078e3cff */
[----:B------:R-:W4:Y:S01]  /*0410*/  @P5 LDG.E R23, desc[UR6][R14.64+0x64] ;  /* 0x000064060e175981 */ /* 0x000f22000c1e1900 */
[----:B------:R-:W-:-:S03]  /*0420*/  @!P0 LOP3.LUT R5, R5, R16, RZ, 0x3c, !PT ;  /* 0x0000001005058212 */ /* 0x000fc600078e3cff */
[----:B------:R-:W4:Y:S01]  /*0430*/  @P2 LDG.E R16, desc[UR6][R14.64+0x30] ;  /* 0x000030060e102981 */ /* 0x000f22000c1e1900 */
[----:B------:R-:W-:-:S03]  /*0440*/  @P4 LOP3.LUT R0, R0, R25, RZ, 0x3c, !PT ;  /* 0x0000001900004212 */ /* 0x000fc600078e3cff */
[----:B------:R-:W4:Y:S01]  /*0450*/  @P3 LDG.E R25, desc[UR6][R14.64+0x48] ;  /* 0x000048060e193981 */ /* 0x000f22000c1e1900 */
[----:B------:R-:W-:-:S03]  /*0460*/  @!P0 LOP3.LUT R3, R3, R18, RZ, 0x3c, !PT ;  /* 0x0000001203038212 */ /* 0x000fc600078e3cff */
[----:B------:R-:W4:Y:S01]  /*0470*/  @P2 LDG.E R18, desc[UR6][R14.64+0x38] ;  /* 0x000038060e122981 */ /* 0x000f22000c1e1900 */
[----:B------:R-:W-:-:S03]  /*0480*/  @P1 LOP3.LUT R5, R5, R22, RZ, 0x3c, !PT ;  /* 0x0000001605051212 */ /* 0x000fc600078e3cff */
[----:B------:R-:W4:Y:S01]  /*0490*/  @P3 LDG.E R22, desc[UR6][R14.64+0x44] ;  /* 0x000044060e163981 */ /* 0x000f22000c1e1900 */
[----:B--2---:R-:W-:-:S03]  /*04a0*/  @!P0 LOP3.LUT R4, R4, R17, RZ, 0x3c, !PT ;  /* 0x0000001104048212 */ /* 0x004fc600078e3cff */
[----:B------:R-:W2:Y:S01]  /*04b0*/  @P1 LDG.E R17, desc[UR6][R14.64+0x20] ;  /* 0x000020060e111981 */ /* 0x000ea2000c1e1900 */
[----:B---3--:R-:W-:-:S03]  /*04c0*/  @!P0 LOP3.LUT R2, R2, R19, RZ, 0x3c, !PT ;  /* 0x0000001302028212 */ /* 0x008fc600078e3cff */
[----:B------:R-:W3:Y:S01]  /*04d0*/  @P2 LDG.E R19, desc[UR6][R14.64+0x2c] ;  /* 0x00002c060e132981 */ /* 0x000ee2000c1e1900 */
[----:B----4-:R-:W-:-:S03]  /*04e0*/  @P1 LOP3.LUT R4, R4, R21, RZ, 0x3c, !PT ;  /* 0x0000001504041212 */ /* 0x010fc600078e3cff */
[----:B------:R-:W4:Y:S01]  /*04f0*/  @P2 LDG.E R21, desc[UR6][R14.64+0x34] ;  /* 0x000034060e152981 */ /* 0x000f22000c1e1900 */
[----:B------:R-:W-:-:S03]  /*0500*/  @P5 LOP3.LUT R0, R0, R23, RZ, 0x3c, !PT ;  /* 0x0000001700005212 */ /* 0x000fc600078e3cff */
[----:B------:R-:W4:Y:S01]  /*0510*/  @P3 LDG.E R23, desc[UR6][R14.64+0x40] ;  /* 0x000040060e173981 */ /* 0x000f22000c1e1900 */
[----:B------:R-:W-:Y:S02]  /*0520*/  @P1 LOP3.LUT R3, R3, R24, RZ, 0x3c, !PT ;  /* 0x0000001803031212 */ /* 0x000fe400078e3cff */
[----:B------:R-:W-:Y:S01]  /*0530*/  @P2 LOP3.LUT R5, R5, R16, RZ, 0x3c, !PT ;  /* 0x0000001005052212 */ /* 0x000fe200078e3cff */
[----:B------:R-:W4:Y:S04]  /*0540*/  @P5 LDG.E R24, desc[UR6][R14.64+0x6c] ;  /* 0x00006c060e185981 */ /* 0x000f28000c1e1900 */
[----:B------:R-:W4:Y:S01]  /*0550*/  @P3 LDG.E R16, desc[UR6][R14.64+0x4c] ;  /* 0x00004c060e103981 */ /* 0x000f22000c1e1900 */
[----:B------:R-:W-:-:S03]  /*0560*/  @P2 LOP3.LUT R3, R3, R18, RZ, 0x3c, !PT ;  /* 0x0000001203032212 */ /* 0x000fc600078e3cff */
[----:B------:R-:W4:Y:S01]  /*0570*/  @P4 LDG.E R18, desc[UR6][R14.64+0x58] ;  /* 0x000058060e124981 */ /* 0x000f22000c1e1900 */
[----:B------:R-:W-:-:S03]  /*0580*/  @P3 LOP3.LUT R5, R5, R22, RZ, 0x3c, !PT ;  /* 0x0000001605053212 */ /* 0x000fc600078e3cff */
[----:B------:R-:W4:Y:S01]  /*0590*/  @P4 LDG.E R22, desc[UR6][R14.64+0x60] ;  /* 0x000060060e164981 */ /* 0x000f22000c1e1900 */
[----:B--2---:R-:W-:-:S03]  /*05a0*/  @P1 LOP3.LUT R2, R2, R17, RZ, 0x3c, !PT ;  /* 0x0000001102021212 */ /* 0x004fc600078e3cff */
[----:B------:R-:W2:Y:S01]  /*05b0*/  @P4 LDG.E R17, desc[UR6][R14.64+0x54] ;  /* 0x000054060e114981 */ /* 0x000ea2000c1e1900 */
[----:B---3--:R-:W-:-:S03]  /*05c0*/  @P2 LOP3.LUT R4, R4, R19, RZ, 0x3c, !PT ;  /* 0x0000001304042212 */ /* 0x008fc600078e3cff */
[----:B------:R-:W3:Y:S01]  /*05d0*/  @P4 LDG.E R19, desc[UR6][R14.64+0x5c] ;  /* 0x00005c060e134981 */ /* 0x000ee2000c1e1900 */
[----:B----4-:R-:W-:-:S03]  /*05e0*/  @P2 LOP3.LUT R2, R2, R21, RZ, 0x3c, !PT ;  /* 0x0000001502022212 */ /* 0x010fc600078e3cff */
[----:B------:R-:W4:Y:S01]  /*05f0*/  @P5 LDG.E R21, desc[UR6][R14.64+0x68] ;  /* 0x000068060e155981 */ /* 0x000f22000c1e1900 */
[----:B------:R-:W-:-:S03]  /*0600*/  @P3 LOP3.LUT R4, R4, R23, RZ, 0x3c, !PT ;  /* 0x0000001704043212 */ /* 0x000fc600078e3cff */
[----:B------:R-:W4:Y:S01]  /*0610*/  @P5 LDG.E R23, desc[UR6][R14.64+0x70] ;  /* 0x000070060e175981 */ /* 0x000f22000c1e1900 */
[----:B------:R-:W-:Y:S02]  /*0620*/  LOP3.LUT P0, RZ, R20, 0x80, RZ, 0xc0, !PT ;  /* 0x0000008014ff7812 */ /* 0x000fe4000780c0ff */
[----:B------:R-:W-:Y:S02]  /*0630*/  @P3 LOP3.LUT R2, R2, R25, RZ, 0x3c, !PT ;  /* 0x0000001902023212 */ /* 0x000fe400078e3cff */
[----:B------:R-:W-:Y:S02]  /*0640*/  @P3 LOP3.LUT R3, R3, R16, RZ, 0x3c, !PT ;  /* 0x0000001003033212 */ /* 0x000fe400078e3cff */
[----:B------:R-:W4:Y:S01]  /*0650*/  @P5 LDG.E R16, desc[UR6][R14.64+0x74] ;  /* 0x000074060e105981 */ /* 0x000f22000c1e1900 */
[----:B------:R-:W-:-:S03]  /*0660*/  @P4 LOP3.LUT R5, R5, R18, RZ, 0x3c, !PT ;  /* 0x0000001205054212 */ /* 0x000fc600078e3cff */
[----:B------:R-:W4:Y:S01]  /*0670*/  @P6 LDG.E R18, desc[UR6][R14.64+0x80] ;  /* 0x000080060e126981 */ /* 0x000f22000c1e1900 */
[----:B------:R-:W-:-:S03]  /*0680*/  @P4 LOP3.LUT R3, R3, R22, RZ, 0x3c, !PT ;  /* 0x0000001603034212 */ /* 0x000fc600078e3cff */
[----:B------:R-:W4:Y:S01]  /*0690*/  @P6 LDG.E R22, desc[UR6][R14.64+0x88] ;  /* 0x000088060e166981 */ /* 0x000f22000c1e1900 */
[----:B------:R-:W-:-:S03]  /*06a0*/  @P5 LOP3.LUT R5, R5, R24, RZ, 0x3c, !PT ;  /* 0x0000001805055212 */ /* 0x000fc600078e3cff */
[----:B------:R-:W4:Y:S04]  /*06b0*/  @P0 LDG.E R25, desc[UR6][R14.64+0x8c] ;  /* 0x00008c060e190981 */ /* 0x000f28000c1e1900 */
[----:B------:R-:W4:Y:S04]  /*06c0*/  @P0 LDG.E R24, desc[UR6][R14.64+0x94] ;  /* 0x000094060e180981 */ /* 0x000f28000c1e1900 */
        /* <DEDUP_REMOVED lines=9> */
[----:B------:R-:W-:Y:S02]  /*0760*/  @P6 LOP3.LUT R0, R0, R27, RZ, 0x3c, !PT ;  /* 0x0000001b00006212 */ /* 0x000fe400078e3cff */
[----:B------:R-:W-:Y:S02]  /*0770*/  @P5 LOP3.LUT R3, R3, R16, RZ, 0x3c, !PT ;  /* 0x0000001003035212 */ /* 0x000fe400078e3cff */
[----:B------:R-:W-:Y:S02]  /*0780*/  @P6 LOP3.LUT R5, R5, R18, RZ, 0x3c, !PT ;  /* 0x0000001205056212 */ /* 0x000fe400078e3cff */
[----:B------:R-:W-:Y:S02]  /*0790*/  @P6 LOP3.LUT R3, R3, R22, RZ, 0x3c, !PT ;  /* 0x0000001603036212 */ /* 0x000fe400078e3cff */
[----:B------:R-:W-:Y:S02]  /*07a0*/  @P0 LOP3.LUT R0, R0, R25, RZ, 0x3c, !PT ;  /* 0x0000001900000212 */ /* 0x000fe400078e3cff */
[----:B------:R-:W-:-:S02]  /*07b0*/  @P0 LOP3.LUT R5, R5, R24, RZ, 0x3c, !PT ;  /* 0x0000001805050212 */ /* 0x000fc400078e3cff */
[----:B------:R-:W-:Y:S02]  /*07c0*/  @P0 LOP3.LUT R3, R3, R26, RZ, 0x3c, !PT ;  /* 0x0000001a03030212 */ /* 0x000fe400078e3cff */
[----:B--2---:R-:W-:Y:S02]  /*07d0*/  @P6 LOP3.LUT R4, R4, R17, RZ, 0x3c, !PT ;  /* 0x0000001104046212 */ /* 0x004fe400078e3cff */
[----:B---3--:R-:W-:Y:S02]  /*07e0*/  @P6 LOP3.LUT R2, R2, R19, RZ, 0x3c, !PT ;  /* 0x0000001302026212 */ /* 0x008fe400078e3cff */
[----:B----4-:R-:W-:Y:S02]  /*07f0*/  @P0 LOP3.LUT R4, R4, R21, RZ, 0x3c, !PT ;  /* 0x0000001504040212 */ /* 0x010fe400078e3cff */
[----:B------:R-:W-:Y:S02]  /*0800*/  @P0 LOP3.LUT R2, R2, R23, RZ, 0x3c, !PT ;  /* 0x0000001702020212 */ /* 0x000fe400078e3cff */
[----:B------:R-:W-:-:S13]  /*0810*/  R2P PR, R20.B1, 0x7f ;  /* 0x0000007f14007804 */ /* 0x000fda0000001000 */
[----:B------:R-:W2:Y:S04]  /*0820*/  @P0 LDG.E R18, desc[UR6][R14.64+0xb0] ;  /* 0x0000b0060e120981 */ /* 0x000ea8000c1e1900 */
[----:B------:R-:W3:Y:S04]  /*0830*/  @P0 LDG.E R21, desc[UR6][R14.64+0xa0] ;  /* 0x0000a0060e150981 */ /* 0x000ee8000c1e1900 */
[----:B------:R-:W4:Y:S04]  /*0840*/  @P0 LDG.E R23, desc[UR6][R14.64+0xa4] ;  /* 0x0000a4060e170981 */ /* 0x000f28000c1e1900 */
[----:B------:R-:W4:Y:S04]  /*0850*/  @P0 LDG.E R16, desc[UR6][R14.64+0xa8] ;  /* 0x0000a8060e100981 */ /* 0x000f28000c1e1900 */
[----:B------:R-:W4:Y:S04]  /*0860*/  @P0 LDG.E R25, desc[UR6][R14.64+0xac] ;  /* 0x0000ac060e190981 */ /* 0x000f28000c1e1900 */
[----:B------:R-:W4:Y:S04]  /*0870*/  @P1 LDG.E R27, desc[UR6][R14.64+0xb4] ;  /* 0x0000b4060e1b1981 */ /* 0x000f28000c1e1900 */
[----:B------:R-:W4:Y:S04]  /*0880*/  @P2 LDG.E R29, desc[UR6][R14.64+0xc8] ;  /* 0x0000c8060e1d2981 */ /* 0x000f28000c1e1900 */
[----:B------:R-:W4:Y:S04]  /*0890*/  @P3 LDG.E R19, desc[UR6][R14.64+0xdc] ;  /* 0x0000dc060e133981 */ /* 0x000f28000c1e1900 */
        /* <DEDUP_REMOVED lines=12> */
[----:B------:R-:W-:Y:S01]  /*0960*/  LOP3.LUT P0, RZ, R20, 0x8000, RZ, 0xc0, !PT ;  /* 0x0000800014ff7812 */ /* 0x000fe2000780c0ff */
[----:B------:R-:W4:Y:S04]  /*0970*/  @P1 LDG.E R25, desc[UR6][R14.64+0xc0] ;  /* 0x0000c0060e191981 */ /* 0x000f28000c1e1900 */
[----:B------:R-:W4:Y:S01]  /*0980*/  @P1 LDG.E R20, desc[UR6][R14.64+0xc4] ;  /* 0x0000c4060e141981 */ /* 0x000f22000c1e1900 */
[----:B------:R-:W-:-:S03]  /*0990*/  @P1 LOP3.LUT R0, R0, R27, RZ, 0x3c, !PT ;  /* 0x0000001b00001212 */ /* 0x000fc600078e3cff */
[----:B------:R-:W4:Y:S01]  /*09a0*/  @P2 LDG.E R27, desc[UR6][R14.64+0xcc] ;  /* 0x0000cc060e1b2981 */ /* 0x000f22000c1e1900 */
[----:B------:R-:W-:-:S03]  /*09b0*/  @P2 LOP3.LUT R0, R0, R29, RZ, 0x3c, !PT ;  /* 0x0000001d00002212 */ /* 0x000fc600078e3cff */
[----:B------:R-:W4:Y:S01]  /*09c0*/  @P6 LDG.E R29, desc[UR6][R14.64+0x118] ;  /* 0x000118060e1d6981 */ /* 0x000f22000c1e1900 */
[----:B------:R-:W-:-:S03]  /*09d0*/  @P3 LOP3.LUT R0, R0, R19, RZ, 0x3c, !PT ;  /* 0x0000001300003212 */ /* 0x000fc600078e3cff */
[----:B------:R-:W4:Y:S01]  /*09e0*/  @P2 LDG.E R19, desc[UR6][R14.64+0xd4] ;  /* 0x0000d4060e132981 */ /* 0x000f22000c1e1900 */
[----:B------:R-:W-:-:S03]  /*09f0*/  @P4 LOP3.LUT R0, R0, R17, RZ, 0x3c, !PT ;  /* 0x0000001100004212 */ /* 0x000fc600078e3cff */
[----:B------:R-:W4:Y:S04]  /*0a00*/  @P5 LDG.E R17, desc[UR6][R14.64+0x108] ;  /* 0x000108060e115981 */ /* 0x000f28000c1e1900 */
[----:B------:R-:W4:Y:S01]  /*0a10*/  @P0 LDG.E R26, desc[UR6][R14.64+0x13c] ;  /* 0x00013c060e1a0981 */ /* 0x000f22000c1e1900 */
[----:B--2---:R-:W-:-:S03]  /*0a20*/  @P1 LOP3.LUT R5, R5, R18, RZ, 0x3c, !PT ;  /* 0x0000001205051212 */ /* 0x004fc600078e3cff */
[----:B------:R-:W2:Y:S01]  /*0a30*/  @P4 LDG.E R18, desc[UR6][R14.64+0x100] ;  /* 0x000100060e124981 */ /* 0x000ea2000c1e1900 */
[----:B---3--:R-:W-:Y:S02]  /*0a40*/  @P5 LOP3.LUT R0, R0, R21, RZ, 0x3c, !PT ;  /* 0x0000001500005212 */ /* 0x008fe400078e3cff */
[----:B------:R-:W-:Y:S01]  /*0a50*/  @P2 LOP3.LUT R5, R5, R22, RZ, 0x3c, !PT ;  /* 0x0000001605052212 */ /* 0x000fe200078e3cff */
[----:B------:R-:W3:Y:S01]  /*0a60*/  @P3 LDG.E R21, desc[UR6][R14.64+0xe0] ;  /* 0x0000e0060e153981 */ /* 0x000ee2000c1e1900 */
[----:B----4-:R-:W-:-:S03]  /*0a70*/  @P1 LOP3.LUT R4, R4, R23, RZ, 0x3c, !PT ;  /* 0x0000001704041212 */ /* 0x010fc600078e3cff */
[----:B------:R-:W4:Y:S04]  /*0a80*/  @P3 LDG.E R22, desc[UR6][R14.64+0xec] ;  /* 0x0000ec060e163981 */ /* 0x000f28000c1e1900 */
[----:B------:R-:W2:Y:S01]  /*0a90*/  @P3 LDG.E R23, desc[UR6][R14.64+0xe8] ;  /* 0x0000e8060e173981 */ /* 0x000ea2000c1e1900 */
[----:B------:R-:W-:-:S03]  /*0aa0*/  @P1 LOP3.LUT R2, R2, R25, RZ, 0x3c, !PT ;  /* 0x0000001902021212 */ /* 0x000fc600078e3cff */
[----:B------:R-:W2:Y:S01]  /*0ab0*/  @P4 LDG.E R25, desc[UR6][R14.64+0xf4] ;  /* 0x0000f4060e194981 */ /* 0x000ea2000c1e1900 */
[----:B------:R-:W-:-:S03]  /*0ac0*/  @P1 LOP3.LUT R3, R3, R20, RZ, 0x3c, !PT ;  /* 0x0000001403031212 */ /* 0x000fc600078e3cff */
[----:B------:R-:W2:Y:S01]  /*0ad0*/  @P3 LDG.E R20, desc[UR6][R14.64+0xe4] ;  /* 0x0000e4060e143981 */ /* 0x000ea2000c1e1900 */
[----:B------:R-:W-:Y:S02]  /*0ae0*/  @P2 LOP3.LUT R4, R4, R27, RZ, 0x3c, !PT ;  /* 0x0000001b04042212 */ /* 0x000fe400078e3cff */
[----:B------:R-:W-:Y:S01]  /*0af0*/  @P2 LOP3.LUT R3, R3, R16, RZ, 0x3c, !PT ;  /* 0x0000001003032212 */ /* 0x000fe200078e3cff */
[----:B------:R-:W2:Y:S04]  /*0b00*/  @P4 LDG.E R27, desc[UR6][R14.64+0xfc] ;  /* 0x0000fc060e1b4981 */ /* 0x000ea8000c1e1900 */
[----:B------:R-:W2:Y:S01]  /*0b10*/  @P5 LDG.E R16, desc[UR6][R14.64+0x10c] ;  /* 0x00010c060e105981 */ /* 0x000ea2000c1e1900 */
[----:B------:R-:W-:-:S03]  /*0b20*/  @P2 LOP3.LUT R2, R2, R19, RZ, 0x3c, !PT ;  /* 0x0000001302022212 */ /* 0x000fc600078e3cff */
[----:B------:R-:W2:Y:S01]  /*0b30*/  @P5 LDG.E R19, desc[UR6][R14.64+0x110] ;  /* 0x000110060e135981 */ /* 0x000ea2000c1e1900 */
[----:B------:R-:W-:-:S03]  /*0b40*/  @P6 LOP3.LUT R0, R0, R29, RZ, 0x3c, !PT ;  /* 0x0000001d00006212 */ /* 0x000fc600078e3cff */
[----:B------:R-:W2:Y:S01]  /*0b50*/  @P0 LDG.E R29, desc[UR6][R14.64+0x12c] ;  /* 0x00012c060e1d0981 */ /* 0x000ea2000c1e1900 */
[----:B---3--:R-:W-:-:S03]  /*0b60*/  @P3 LOP3.LUT R4, R4, R21, RZ, 0x3c, !PT ;  /* 0x0000001504043212 */ /* 0x008fc600078e3cff */
[----:B------:R-:W3:Y:S01]  /*0b70*/  @P6 LDG.E R21, desc[UR6][R14.64+0x11c] ;  /* 0x00011c060e156981 */ /* 0x000ee2000c1e1900 */
[----:B----4-:R-:W-:-:S03]  /*0b80*/  @P3 LOP3.LUT R3, R3, R22, RZ, 0x3c, !PT ;  /* 0x0000001603033212 */ /* 0x010fc600078e3cff */
[----:B------:R-:W4:Y:S01]  /*0b90*/  @P6 LDG.E R22, desc[UR6][R14.64+0x128] ;  /* 0x000128060e166981 */ /* 0x000f22000c1e1900 */
[----:B--2---:R-:W-:Y:S02]  /*0ba0*/  @P3 LOP3.LUT R2, R2, R23, RZ, 0x3c, !PT ;  /* 0x0000001702023212 */ /* 0x004fe400078e3cff */
[----:B------:R-:W-:Y:S01]  /*0bb0*/  @P4 LOP3.LUT R3, R3, R18, RZ, 0x3c, !PT ;  /* 0x0000001203034212 */ /* 0x000fe200078e3cff */
[----:B------:R-:W2:Y:S01]  /*0bc0*/  @P6 LDG.E R23, desc[UR6][R14.64+0x124] ;  /* 0x000124060e176981 */ /* 0x000ea2000c1e1900 */
[----:B------:R-:W-:-:S03]  /*0bd0*/  @P4 LOP3.LUT R4, R4, R25, RZ, 0x3c, !PT ;  /* 0x0000001904044212 */ /* 0x000fc600078e3cff */
[----:B------:R-:W4:Y:S01]  /*0be0*/  @P6 LDG.E R18, desc[UR6][R14.64+0x120] ;  /* 0x000120060e126981 */ /* 0x000f22000c1e1900 */
[----:B------:R-:W-:-:S03]  /*0bf0*/  @P3 LOP3.LUT R5, R5, R20, RZ, 0x3c, !PT ;  /* 0x0000001405053212 */ /* 0x000fc600078e3cff */
[----:B------:R-:W4:Y:S01]  /*0c00*/  @P5 LDG.E R20, desc[UR6][R14.64+0x114] ;  /* 0x000114060e145981 */ /* 0x000f22000c1e1900 */
[----:B------:R-:W-:Y:S02]  /*0c10*/  @P4 LOP3.LUT R5, R5, R24, RZ, 0x3c, !PT ;  /* 0x0000001805054212 */ /* 0x000fe400078e3cff */
[----:B------:R-:W-:Y:S01]  /*0c20*/  @P5 LOP3.LUT R4, R4, R17, RZ, 0x3c, !PT ;  /* 0x0000001104045212 */ /* 0x000fe200078e3cff */
[----:B------:R-:W4:Y:S04]  /*0c30*/  @P0 LDG.E R24, desc[UR6][R14.64+0x134] ;  /* 0x000134060e180981 */ /* 0x000f28000c1e1900 */
[----:B------:R-:W4:Y:S04]  /*0c40*/  @P0 LDG.E R17, desc[UR6][R14.64+0x130] ;  /* 0x000130060e110981 */ /* 0x000f28000c1e1900 */
[----:B------:R-:W4:Y:S01]  /*0c50*/  @P0 LDG.E R25, desc[UR6][R14.64+0x138] ;  /* 0x000138060e190981 */ /* 0x000f22000c1e1900 */
[----:B------:R-:W-:Y:S01]  /*0c60*/  UIADD3 UR4, UPT, UPT, UR4, 0x10, URZ ;  /* 0x0000001004047890 */ /* 0x000fe2000fffe0ff */
[----:B------:R-:W-:-:S03]  /*0c70*/  @P4 LOP3.LUT R2, R2, R27, RZ, 0x3c, !PT ;  /* 0x0000001b02024212 */ /* 0x000fc600078e3cff */
[----:B------:R-:W-:Y:S01]  /*0c80*/  UISETP.NE.AND UP0, UPT, UR4, 0x20, UPT ;  /* 0x000000200400788c */ /* 0x000fe2000bf05270 */
[----:B------:R-:W-:Y:S02]  /*0c90*/  @P5 LOP3.LUT R5, R5, R16, RZ, 0x3c, !PT ;  /* 0x0000001005055212 */ /* 0x000fe400078e3cff */
[----:B------:R-:W-:Y:S02]  /*0ca0*/  @P5 LOP3.LUT R2, R2, R19, RZ, 0x3c, !PT ;  /* 0x0000001302025212 */ /* 0x000fe400078e3cff */
[----:B------:R-:W-:Y:S02]  /*0cb0*/  @P0 LOP3.LUT R0, R0, R29, RZ, 0x3c, !PT ;  /* 0x0000001d00000212 */ /* 0x000fe400078e3cff */
[----:B---3--:R-:W-:Y:S02]  /*0cc0*/  @P6 LOP3.LUT R4, R4, R21, RZ, 0x3c, !PT ;  /* 0x0000001504046212 */ /* 0x008fe400078e3cff */
[----:B--2---:R-:W-:Y:S02]  /*0cd0*/  @P6 LOP3.LUT R2, R2, R23, RZ, 0x3c, !PT ;  /* 0x0000001702026212 */ /* 0x004fe400078e3cff */
[----:B----4-:R-:W-:-:S02]  /*0ce0*/  @P6 LOP3.LUT R5, R5, R18, RZ, 0x3c, !PT ;  /* 0x0000001205056212 */ /* 0x010fc400078e3cff */
[----:B------:R-:W-:-:S04]  /*0cf0*/  @P5 LOP3.LUT R3, R3, R20, RZ, 0x3c, !PT ;  /* 0x0000001403035212 */ /* 0x000fc800078e3cff */
[----:B------:R-:W-:Y:S02]  /*0d00*/  @P6 LOP3.LUT R3, R3, R22, RZ, 0x3c, !PT ;  /* 0x0000001603036212 */ /* 0x000fe400078e3cff */
[----:B------:R-:W-:Y:S02]  /*0d10*/  @P0 LOP3.LUT R5, R5, R24, RZ, 0x3c, !PT ;  /* 0x0000001805050212 */ /* 0x000fe400078e3cff */
[----:B------:R-:W-:Y:S02]  /*0d20*/  @P0 LOP3.LUT R4, R4, R17, RZ, 0x3c, !PT ;  /* 0x0000001104040212 */ /* 0x000fe400078e3cff */
[----:B------:R-:W-:Y:S02]  /*0d30*/  @P0 LOP3.LUT R3, R3, R26, RZ, 0x3c, !PT ;  /* 0x0000001a03030212 */ /* 0x000fe400078e3cff */
[----:B------:R-:W-:Y:S01]  /*0d40*/  @P0 LOP3.LUT R2, R2, R25, RZ, 0x3c, !PT ;  /* 0x0000001902020212 */ /* 0x000fe200078e3cff */
[----:B------:R-:W-:Y:S06]  /*0d50*/  BRA.U UP0, `(.L_x_4) ;  /* 0xfffffff5004c7547 */ /* 0x000fec000b83ffff */
[----:B------:R-:W-:-:S05]  /*0d60*/  VIADD R6, R6, 0x1 ;  /* 0x0000000106067836 */ /* 0x000fca0000000000 */
[----:B------:R-:W-:-:S13]  /*0d70*/  ISETP.NE.AND P0, PT, R6, 0x5, PT ;  /* 0x000000050600780c */ /* 0x000fda0003f05270 */
[----:B------:R-:W-:Y:S05]  /*0d80*/  @P0 BRA `(.L_x_5) ;  /* 0xfffffff400300947 */ /* 0x000fea000383ffff */
[----:B------:R-:W-:Y:S01]  /*0d90*/  LOP3.LUT R6, R12, 0x3, RZ, 0xc0, !PT ;  /* 0x000000030c067812 */ /* 0x000fe200078ec0ff */
[----:B------:R0:W-:Y:S03]  /*0da0*/  STL.64 [R1+0x8], R4 ;  /* 0x0000080401007387 */ /* 0x0001e60000100a00 */
[----:B------:R-:W-:Y:S01]  /*0db0*/  ISETP.NE.U32.AND P0, PT, R6, 0x1, PT ;  /* 0x000000010600780c */ /* 0x000fe20003f05070 */
[----:B------:R0:W-:Y:S03]  /*0dc0*/  STL.64 [R1+0x10], R2 ;  /* 0x0000100201007387 */ /* 0x0001e60000100a00 */
[----:B------:R-:W-:Y:S01]  /*0dd0*/  ISETP.NE.AND.EX P0, PT, RZ, RZ, PT, P0 ;  /* 0x000000ffff00720c */ /* 0x000fe20003f05300 */
[----:B------:R0:W-:-:S12]  /*0de0*/  STL [R1+0x4], R0 ;  /* 0x0000040001007387 */ /* 0x0001d80000100800 */
[----:B0-----:R-:W-:Y:S05]  /*0df0*/  @!P0 BRA `(.L_x_3) ;  /* 0x0000001400f88947 */ /* 0x001fea0003800000 */
[----:B------:R-:W-:Y:S01]  /*0e00*/  UMOV UR4, URZ ;  /* 0x000000ff00047c82 */ /* 0x000fe20008000000 */
[----:B------:R-:W-:Y:S01]  /*0e10*/  IMAD.MOV.U32 R0, RZ, RZ, RZ ;  /* 0x000000ffff007224 */ /* 0x000fe200078e00ff */
[----:B------:R-:W-:Y:S01]  /*0e20*/  CS2R R4, SRZ ;  /* 0x0000000000047805 */ /* 0x000fe2000001ff00 */
[----:B------:R-:W-:Y:S02]  /*0e30*/  IMAD.MOV.U32 R6, RZ, RZ, RZ ;  /* 0x000000ffff067224 */ /* 0x000fe400078e00ff */
[----:B------:R-:W-:Y:S02]  /*0e40*/  IMAD.MOV.U32 R2, RZ, RZ, RZ ;  /* 0x000000ffff027224 */ /* 0x000fe400078e00ff */
[----:B------:R-:W-:-:S07]  /*0e50*/  IMAD.U32 R3, RZ, RZ, UR4 ;  /* 0x00000004ff037e24 */ /* 0x000fce000f8e00ff */
.L_x_7:
[----:B------:R-:W-:-:S06]  /*0e60*/  IMAD R11, R6, 0x4, R1 ;  /* 0x00000004060b7824 */ /* 0x000fcc00078e0201 */
[----:B------:R-:W5:Y:S01]  /*0e70*/  LDL R11, [R11+0x4] ;  /* 0x000004000b0b7983 */ /* 0x000f620000100800 */
[----:B------:R-:W-:Y:S01]  /*0e80*/  IMAD.SHL.U32 R13, R6, 0x20, RZ ;  /* 0x00000020060d7824 */ /* 0x000fe200078e00ff */
[----:B------:R-:W-:-:S06]  /*0e90*/  UMOV UR4, URZ ;  /* 0x000000ff00047c82 */ /* 0x000fcc0008000000 */
.L_x_6:
        /* <DEDUP_REMOVED lines=179> */
[----:B------:R0:W-:Y:S03]  /*19d0*/  STL [R1+0x4], R0 ;  /* 0x0000040001007387 */ /* 0x0001e60000100800 */
[----:B------:R-:W-:Y:S01]  /*19e0*/  ISETP.NE.AND.EX P0, PT, RZ, RZ, PT, P0 ;  /* 0x000000ffff00720c */ /* 0x000fe20003f05300 */
[----:B------:R0:W-:-:S12]  /*19f0*/  STL.64 [R1+0x10], R2 ;  /* 0x0000100201007387 */ /* 0x0001d80000100a00 */
[----:B0-----:R-:W-:Y:S05]  /*1a00*/  @P0 BRA `(.L_x_3) ;  /* 0x0000000800f40947 */ /* 0x001fea0003800000 */
[----:B------:R-:W-:Y:S01]  /*1a10*/  UMOV UR4, URZ ;  /* 0x000000ff00047c82 */ /* 0x000fe20008000000 */
[----:B------:R-:W-:Y:S01]  /*1a20*/  IMAD.MOV.U32 R0, RZ, RZ, RZ ;  /* 0x000000ffff007224 */ /* 0x000fe200078e00ff */
[----:B------:R-:W-:Y:S01]  /*1a30*/  CS2R R4, SRZ ;  /* 0x0000000000047805 */ /* 0x000fe2000001ff00 */
[----:B------:R-:W-:Y:S02]  /*1a40*/  IMAD.MOV.U32 R6, RZ, RZ, RZ ;  /* 0x000000ffff067224 */ /* 0x000fe400078e00ff */
[----:B------:R-:W-:Y:S02]  /*1a50*/  IMAD.MOV.U32 R2, RZ, RZ, RZ ;  /* 0x000000ffff027224 */ /* 0x000fe400078e00ff */
[----:B------:R-:W-:-:S07]  /*1a60*/  IMAD.U32 R3, RZ, RZ, UR4 ;  /* 0x00000004ff037e24 */ /* 0x000fce000f8e00ff */
.L_x_9:
[----:B------:R-:W-:-:S06]  /*1a70*/  IMAD R11, R6, 0x4, R1 ;  /* 0x00000004060b7824 */ /* 0x000fcc00078e0201 */
[----:B------:R-:W5:Y:S01]  /*1a80*/  LDL R11, [R11+0x4] ;  /* 0x000004000b0b7983 */ /* 0x000f620000100800 */
[----:B------:R-:W-:Y:S01]  /*1a90*/  IMAD.SHL.U32 R13, R6, 0x20, RZ ;  /* 0x00000020060d7824 */ /* 0x000fe200078e00ff */
[----:B------:R-:W-:-:S06]  /*1aa0*/  UMOV UR4, URZ ;  /* 0x000000ff00047c82 */ /* 0x000fcc0008000000 */
.L_x_8:
        /* <DEDUP_REMOVED lines=176> */
[----:B------:R0:W-:Y:S04]  /*25b0*/  STL.64 [R1+0x8], R4 ;  /* 0x0000080401007387 */ /* 0x0001e80000100a00 */
[----:B------:R0:W-:Y:S04]  /*25c0*/  STL [R1+0x4], R0 ;  /* 0x0000040001007387 */ /* 0x0001e80000100800 */
[----:B------:R0:W-:Y:S02]  /*25d0*/  STL.64 [R1+0x10], R2 ;  /* 0x0000100201007387 */ /* 0x0001e40000100a00 */
.L_x_3:
[----:B------:R-:W-:Y:S05]  /*25e0*/  BSYNC.RECONVERGENT B1 ;  /* 0x0000000000017941 */ /* 0x000fea0003800200 */
.L_x_2:
[----:B------:R-:W-:Y:S01]  /*25f0*/  ISETP.GT.U32.AND P0, PT, R12, 0x3, PT ;  /* 0x000000030c00780c */ /* 0x000fe20003f04070 */
[----:B------:R-:W-:Y:S01]  /*2600*/  VIADD R10, R10, 0x1 ;  /* 0x000000010a0a7836 */ /* 0x000fe20000000000 */
[--C-:B------:R-:W-:Y:S02]  /*2610*/  SHF.R.U64 R12, R12, 0x2, R7.reuse ;  /* 0x000000020c0c7819 */ /* 0x100fe40000001207 */
[----:B------:R-:W-:Y:S02]  /*2620*/  ISETP.GT.U32.AND.EX P0, PT, R7, RZ, PT, P0 ;  /* 0x000000ff0700720c */ /* 0x000fe40003f04100 */
[----:B------:R-:W-:-:S11]  /*2630*/  SHF.R.U32.HI R7, RZ, 0x2, R7 ;  /* 0x00000002ff077819 */ /* 0x000fd60000011607 */
[----:B------:R-:W-:Y:S05]  /*2640*/  @P0 BRA `(.L_x_10) ;  /* 0xffffffd800d40947 */ /* 0x000fea000383ffff */
.L_x_1:
[----:B------:R-:W-:Y:S05]  /*2650*/  BSYNC.RECONVERGENT B0 ;  /* 0x0000000000007941 */ /* 0x000fea0003800200 */
.L_x_0:
[----:B0-----:R-:W0:Y:S01]  /*2660*/  S2R R2, SR_TID.X ;  /* 0x0000000000027919 */ /* 0x001e220000002100 */
[----:B------:R-:W0:Y:S02]  /*2670*/  LDC.64 R4, c[0x0][0x380] ;  /* 0x0000e000ff047b82 */ /* 0x000e240000000a00 */
[----:B0-----:R-:W-:-:S05]  /*2680*/  IMAD.WIDE.U32 R4, R2, 0x4, R4 ;  /* 0x0000000402047825 */ /* 0x001fca00078e0004 */
[----:B------:R-:W2:Y:S01]  /*2690*/  LDG.E R8, desc[UR6][R4.64] ;  /* 0x0000000604087981 */ /* 0x000ea2000c1e1900 */
[----:B------:R-:W-:-:S04]  /*26a0*/  SHF.R.U32.HI R7, RZ, 0x2, R0 ;  /* 0x00000002ff077819 */ /* 0x000fc80000011600 */
[----:B------:R-:W-:Y:S01]  /*26b0*/  LOP3.LUT R7, R7, R0, RZ, 0x3c, !PT ;  /* 0x0000000007077212 */ /* 0x000fe200078e3cff */
[----:B------:R-:W-:-:S04]  /*26c0*/  IMAD.SHL.U32 R0, R3, 0x10, RZ ;  /* 0x0000001003007824 */ /* 0x000fc800078e00ff */
[----:B------:R-:W-:-:S05]  /*26d0*/  IMAD.SHL.U32 R6, R7, 0x2, RZ ;  /* 0x0000000207067824 */ /* 0x000fca00078e00ff */
[----:B------:R-:W-:-:S04]  /*26e0*/  LOP3.LUT R0, R7, R6, R0, 0x96, !PT ;  /* 0x0000000607007212 */ /* 0x000fc800078e9600 */
[----:B------:R-:W-:Y:S02]  /*26f0*/  LOP3.LUT R0, R0, R3, RZ, 0x3c, !PT ;  /* 0x0000000300007212 */ /* 0x000fe400078e3cff */
[----:B--2---:R-:W-:-:S13]  /*2700*/  FSETP.GEU.AND P0, PT, R8, 400, PT ;  /* 0x43c800000800780b */ /* 0x004fda0003f0e000 */
[----:B------:R-:W-:Y:S05]  /*2710*/  @P0 EXIT ;  /* 0x000000000000094d */ /* 0x000fea0003800000 */
[----:B------:R-:W-:Y:S01]  /*2720*/  VIADD R0, R0, 0x2ac1d59a ;  /* 0x2ac1d59a00007836 */ /* 0x000fe20000000000 */
[----:B------:R-:W-:Y:S01]  /*2730*/  BSSY.RECONVERGENT B0, `(.L_x_11) ;  /* 0x0000017000007945 */ /* 0x000fe20003800200 */
[----:B------:R-:W-:Y:S02]  /*2740*/  IMAD.MOV.U32 R3, RZ, RZ, 0x2f800000 ;  /* 0x2f800000ff037424 */ /* 0x000fe400078e00ff */
[----:B------:R-:W-:Y:S01]  /*2750*/  IMAD.MOV.U32 R7, RZ, RZ, 0x40800000 ;  /* 0x40800000ff077424 */ /* 0x000fe200078e00ff */
[----:B------:R-:W-:-:S05]  /*2760*/  I2FP.F32.U32 R0, R0 ;  /* 0x0000000000007245 */ /* 0x000fca0000201000 */
[----:B------:R-:W-:-:S04]  /*2770*/  FFMA R0, R0, R3, 1.1641532182693481445e-10 ;  /* 0x2f00000000007423 */ /* 0x000fc80000000003 */
[----:B------:R-:W-:-:S04]  /*2780*/  FFMA R3, R0, R7, 1 ;  /* 0x3f80000000037423 */ /* 0x000fc80000000007 */
[----:B------:R-:W-:-:S05]  /*2790*/  FADD R3, R8, R3 ;  /* 0x0000000308037221 */ /* 0x000fca0000000000 */
[----:B------:R-:W-:-:S13]  /*27a0*/  FSETP.GE.AND P0, PT, R3, 400, PT ;  /* 0x43c800000300780b */ /* 0x000fda0003f06000 */
[----:B------:R-:W-:Y:S05]  /*27b0*/  @!P0 BRA `(.L_x_12) ;  /* 0x0000000000348947 */ /* 0x000fea0003800000 */
[----:B------:R-:W0:Y:S01]  /*27c0*/  LDC.64 R6, c[0x0][0x398] ;  /* 0x0000e600ff067b82 */ /* 0x000e220000000a00 */
[----:B------:R-:W-:-:S05]  /*27d0*/  IMAD.MOV.U32 R15, RZ, RZ, 0x43c80000 ;  /* 0x43c80000ff0f7424 */ /* 0x000fca00078e00ff */
[----:B------:R1:W-:Y:S02]  /*27e0*/  STG.E desc[UR6][R4.64], R15 ;  /* 0x0000000f04007986 */ /* 0x0003e4000c101906 */
[----:B------:R-:W2:Y:S02]  /*27f0*/  LDC.64 R8, c[0x0][0x390] ;  /* 0x0000e400ff087b82 */ /* 0x000ea40000000a00 */
[----:B0-----:R-:W3:Y:S01]  /*2800*/  LDG.E R0, desc[UR6][R6.64] ;  /* 0x0000000606007981 */ /* 0x001ee2000c1e1900 */
[----:B--2---:R-:W-:-:S04]  /*2810*/  IMAD.WIDE.U32 R8, R2, 0x4, R8 ;  /* 0x0000000402087825 */ /* 0x004fc800078e0008 */
[----:B---3--:R-:W-:-:S05]  /*2820*/  VIADD R11, R0, 0x1 ;  /* 0x00000001000b7836 */ /* 0x008fca0000000000 */
[----:B------:R1:W-:Y:S04]  /*2830*/  STG.E desc[UR6][R8.64], R11 ;  /* 0x0000000b08007986 */ /* 0x0003e8000c101906 */
[----:B------:R-:W2:Y:S02]  /*2840*/  LDG.E R0, desc[UR6][R6.64] ;  /* 0x0000000606007981 */ /* 0x000ea4000c1e1900 */
[----:B--2---:R-:W-:-:S05]  /*2850*/  VIADD R13, R0, 0x1 ;  /* 0x00000001000d7836 */ /* 0x004fca0000000000 */
[----:B------:R1:W-:Y:S04]  /*2860*/  STG.E desc[UR6][R6.64], R13 ;  /* 0x0000000d06007986 */ /* 0x0003e8000c101906 */
[----:B------:R1:W5:Y:S01]  /*2870*/  LDG.E R3, desc[UR6][R4.64] ;  /* 0x0000000604037981 */ /* 0x000362000c1e1900 */
[----:B------:R-:W-:Y:S05]  /*2880*/  BRA `(.L_x_13) ;  /* 0x0000000000047947 */ /* 0x000fea0003800000 */
.L_x_12:
[----:B------:R0:W-:Y:S02]  /*2890*/  STG.E desc[UR6][R4.64], R3 ;  /* 0x0000000304007986 */ /* 0x0001e4000c101906 */
.L_x_13:
[----:B------:R-:W-:Y:S05]  /*28a0*/  BSYNC.RECONVERGENT B0 ;  /* 0x0000000000007941 */ /* 0x000fea0003800200 */
.L_x_11:
[----:B01----:R-:W0:Y:S08]  /*28b0*/  LDC.64 R4, c[0x0][0x388] ;  /* 0x0000e200ff047b82 */ /* 0x003e300000000a00 */
[----:B------:R-:W1:Y:S01]  /*28c0*/  LDC.64 R6, c[0x0][0x3a0] ;  /* 0x0000e800ff067b82 */ /* 0x000e620000000a00 */
[----:B0-----:R-:W-:-:S05]  /*28d0*/  IMAD.WIDE.U32 R4, R2, 0x4, R4 ;  /* 0x0000000402047825 */ /* 0x001fca00078e0004 */
[----:B------:R-:W2:Y:S02]  /*28e0*/  LDG.E R0, desc[UR6][R4.64] ;  /* 0x0000000604007981 */ /* 0x000ea4000c1e1900 */
[C---:B--2---:R-:W-:Y:S01]  /*28f0*/  IMAD R8, R0.reuse, 0x64, RZ ;  /* 0x0000006400087824 */ /* 0x044fe200078e02ff */
[----:B------:R-:W-:-:S04]  /*2900*/  ISETP.GT.AND P0, PT, R0, 0x3, PT ;  /* 0x000000030000780c */ /* 0x000fc80003f04270 */
[----:B------:R-:W-:-:S04]  /*2910*/  I2FP.F32.S32 R8, R8 ;  /* 0x0000000800087245 */ /* 0x000fc80000201400 */
[----:B-----5:R-:W-:Y:S01]  /*2920*/  FSETP.LTU.OR P0, PT, R3, R8, P0 ;  /* 0x000000080300720b */ /* 0x020fe20000709400 */
[----:B-1----:R-:W-:-:S12]  /*2930*/  IMAD.WIDE.U32 R2, R2, 0x4, R6 ;  /* 0x0000000402027825 */ /* 0x002fd800078e0006 */
[----:B------:R-:W-:-:S05]  /*2940*/  @!P0 VIADD R9, R0, 0x1 ;  /* 0x0000000100098836 */ /* 0x000fca0000000000 */
[----:B------:R-:W-:Y:S04]  /*2950*/  @!P0 STG.E desc[UR6][R4.64], R9 ;  /* 0x0000000904008986 */ /* 0x000fe8000c101906 */
[----:B------:R-:W2:Y:S02]  /*2960*/  LDG.E R0, desc[UR6][R2.64] ;  /* 0x0000000602007981 */ /* 0x000ea4000c1e1900 */
[----:B--2---:R-:W-:-:S05]  /*2970*/  VIADD R7, R0, 0x1 ;  /* 0x0000000100077836 */ /* 0x004fca0000000000 */
[----:B------:R-:W-:Y:S01]  /*2980*/  STG.E desc[UR6][R2.64], R7 ;  /* 0x0000000702007986 */ /* 0x000fe2000c101906 */
[----:B------:R-:W-:Y:S05]  /*2990*/  EXIT ;  /* 0x000000000000794d */ /* 0x000fea0003800000 */
.L_x_14:
[----:B------:R-:W-:-:S00]  /*29a0*/  BRA `(.L_x_14) ;  /* 0xfffffffc00fc7947 */ /* 0x000fc0000383ffff */
[----:B------:R-:W-:-:S00]  /*29b0*/  NOP ;  /* 0x0000000000007918 */ /* 0x000fc00000000000 */
        /* <DEDUP_REMOVED lines=12> */
.L_x_15:


//--------------------- .nv.global.init           --------------------------
	.section	.nv.global.init,"aw",@progbits
	.align	4
.nv.global.init:
	.type		mrg32k3aM1SubSeq,@object
	.size		mrg32k3aM1SubSeq,(mrg32k3aM2SubSeq - mrg32k3aM1SubSeq)
mrg32k3aM1SubSeq:
        /*0000*/ 	.byte	0x0b, 0xcc, 0xee, 0x04, 0x73, 0x29, 0x8b, 0x6f, 0xf6, 0x53, 0x03, 0xf6, 0x23, 0xf6, 0xea, 0xda
        /* <DEDUP_REMOVED lines=125> */
	.type		mrg32k3aM2SubSeq,@object
	.size		mrg32k3aM2SubSeq,(mrg32k3aM1 - mrg32k3aM2SubSeq)
mrg32k3aM2SubSeq:
        /* <DEDUP_REMOVED lines=126> */
	.type		mrg32k3aM1,@object
	.size		mrg32k3aM1,(mrg32k3aM1Seq - mrg32k3aM1)
mrg32k3aM1:
        /* <DEDUP_REMOVED lines=144> */
	.type		mrg32k3aM1Seq,@object
	.size		mrg32k3aM1Seq,(mrg32k3aM2 - mrg32k3aM1Seq)
mrg32k3aM1Seq:
        /* <DEDUP_REMOVED lines=144> */
	.type		mrg32k3aM2,@object
	.size		mrg32k3aM2,(mrg32k3aM2Seq - mrg32k3aM2)
mrg32k3aM2:
        /* <DEDUP_REMOVED lines=144> */
	.type		mrg32k3aM2Seq,@object
	.size		mrg32k3aM2Seq,(precalc_xorwow_matrix - mrg32k3aM2Seq)
mrg32k3aM2Seq:
        /* <DEDUP_REMOVED lines=144> */
	.type		precalc_xorwow_matrix,@object
	.size		precalc_xorwow_matrix,(precalc_xorwow_offset_matrix - precalc_xorwow_matrix)
precalc_xorwow_matrix:
        /* <DEDUP_REMOVED lines=6400> */
	.type		precalc_xorwow_offset_matrix,@object
	.size		precalc_xorwow_offset_matrix,(.L_1 - precalc_xorwow_offset_matrix)
precalc_xorwow_offset_matrix:
        /* <DEDUP_REMOVED lines=6400> */
.L_1:


//--------------------- .nv.shared.reserved.0     --------------------------
	.section	.nv.shared.reserved.0,"aw",@nobits
	.weak		__nv_reservedSMEM_offset_0_alias
	.size		__nv_reservedSMEM_offset_0_alias, 0, 64
	.other		__nv_reservedSMEM_offset_0_alias,@"STO_CUDA_RESERVED_SHARED STV_DEFAULT"
__nv_reservedSMEM_offset_0_alias:
	.zero		0
	.zero		64


//--------------------- .nv.constant0._Z4racePfPiS0_S0_S0_ --------------------------
	.section	.nv.constant0._Z4racePfPiS0_S0_S0_,"a",@progbits
	.sectionflags	@""
	.align	4
.nv.constant0._Z4racePfPiS0_S0_S0_:
	.zero		936


//--------------------- SYMBOLS --------------------------

	.type		.nv.reservedSmem.offset0,@object
	.size		.nv.reservedSmem.offset0,0x4
